//
// Generated by NVIDIA NVVM Compiler
//
// Compiler Build ID: CL-36424714
// Cuda compilation tools, release 13.0, V13.0.88
// Based on NVVM 20.0.0
//

.version 9.0
.target sm_100
.address_size 64

	// .globl	_Z10findPrimesPiiS_

.visible .entry _Z10findPrimesPiiS_(
	.param .u64 .ptr .align 1 _Z10findPrimesPiiS__param_0,
	.param .u32 _Z10findPrimesPiiS__param_1,
	.param .u64 .ptr .align 1 _Z10findPrimesPiiS__param_2
)
{
	.reg .pred 	%p<13>;
	.reg .b32 	%r<18>;
	.reg .b64 	%rd<7>;

	ld.param.u64 	%rd1, [_Z10findPrimesPiiS__param_0];
	ld.param.u32 	%r4, [_Z10findPrimesPiiS__param_1];
	ld.param.u64 	%rd2, [_Z10findPrimesPiiS__param_2];
	mov.u32 	%r5, %ctaid.x;
	mov.u32 	%r6, %ntid.x;
	mov.u32 	%r7, %tid.x;
	mad.lo.s32 	%r1, %r5, %r6, %r7;
	setp.ge.s32 	%p1, %r1, %r4;
	setp.lt.s32 	%p2, %r1, 2;
	or.pred  	%p3, %p2, %p1;
	@%p3 bra 	$L__BB0_9;
	setp.lt.u32 	%p4, %r1, 4;
	@%p4 bra 	$L__BB0_8;
	and.b32  	%r8, %r1, 1;
	setp.eq.b32 	%p5, %r8, 1;
	not.pred 	%p6, %p5;
	mul.lo.s32 	%r9, %r1, -1431655765;
	setp.lt.u32 	%p7, %r9, 1431655766;
	or.pred  	%p8, %p6, %p7;
	@%p8 bra 	$L__BB0_9;
	setp.lt.u32 	%p9, %r1, 25;
	@%p9 bra 	$L__BB0_8;
	mov.b32 	%r17, 5;
	bra.uni 	$L__BB0_6;
$L__BB0_5:
	add.s32 	%r17, %r17, 6;
	mul.lo.s32 	%r14, %r17, %r17;
	setp.gt.s32 	%p12, %r14, %r1;
	@%p12 bra 	$L__BB0_8;
$L__BB0_6:
	rem.u32 	%r11, %r1, %r17;
	setp.eq.s32 	%p10, %r11, 0;
	@%p10 bra 	$L__BB0_9;
	add.s32 	%r12, %r17, 2;
	rem.u32 	%r13, %r1, %r12;
	setp.eq.s32 	%p11, %r13, 0;
	@%p11 bra 	$L__BB0_9;
	bra.uni 	$L__BB0_5;
$L__BB0_8:
	cvta.to.global.u64 	%rd3, %rd2;
	atom.global.add.u32 	%r15, [%rd3], 1;
	atom.global.add.u32 	%r16, [%rd3], -1;
	cvta.to.global.u64 	%rd4, %rd1;
	mul.wide.s32 	%rd5, %r16, 4;
	add.s64 	%rd6, %rd4, %rd5;
	st.global.u32 	[%rd6], %r1;
$L__BB0_9:
	ret;

}
	// .globl	_Z15findPrimesRangePiiiS_
.visible .entry _Z15findPrimesRangePiiiS_(
	.param .u64 .ptr .align 1 _Z15findPrimesRangePiiiS__param_0,
	.param .u32 _Z15findPrimesRangePiiiS__param_1,
	.param .u32 _Z15findPrimesRangePiiiS__param_2,
	.param .u64 .ptr .align 1 _Z15findPrimesRangePiiiS__param_3
)
{
	.reg .pred 	%p<13>;
	.reg .b32 	%r<20>;
	.reg .b64 	%rd<7>;

	ld.param.u64 	%rd1, [_Z15findPrimesRangePiiiS__param_0];
	ld.param.u32 	%r4, [_Z15findPrimesRangePiiiS__param_1];
	ld.param.u32 	%r5, [_Z15findPrimesRangePiiiS__param_2];
	ld.param.u64 	%rd2, [_Z15findPrimesRangePiiiS__param_3];
	mov.u32 	%r6, %ctaid.x;
	mov.u32 	%r7, %ntid.x;
	mov.u32 	%r8, %tid.x;
	mad.lo.s32 	%r1, %r6, %r7, %r8;
	setp.ge.s32 	%p1, %r1, %r5;
	max.s32 	%r9, %r4, 2;
	setp.gt.s32 	%p2, %r9, %r1;
	or.pred  	%p3, %p2, %p1;
	@%p3 bra 	$L__BB1_9;
	setp.lt.u32 	%p4, %r1, 4;
	@%p4 bra 	$L__BB1_8;
	and.b32  	%r10, %r1, 1;
	setp.eq.b32 	%p5, %r10, 1;
	not.pred 	%p6, %p5;
	mul.lo.s32 	%r11, %r1, -1431655765;
	setp.lt.u32 	%p7, %r11, 1431655766;
	or.pred  	%p8, %p6, %p7;
	@%p8 bra 	$L__BB1_9;
	setp.lt.u32 	%p9, %r1, 25;
	@%p9 bra 	$L__BB1_8;
	mov.b32 	%r19, 5;
	bra.uni 	$L__BB1_6;
$L__BB1_5:
	add.s32 	%r19, %r19, 6;
	mul.lo.s32 	%r16, %r19, %r19;
	setp.gt.s32 	%p12, %r16, %r1;
	@%p12 bra 	$L__BB1_8;
$L__BB1_6:
	rem.u32 	%r13, %r1, %r19;
	setp.eq.s32 	%p10, %r13, 0;
	@%p10 bra 	$L__BB1_9;
	add.s32 	%r14, %r19, 2;
	rem.u32 	%r15, %r1, %r14;
	setp.eq.s32 	%p11, %r15, 0;
	@%p11 bra 	$L__BB1_9;
	bra.uni 	$L__BB1_5;
$L__BB1_8:
	cvta.to.global.u64 	%rd3, %rd2;
	atom.global.add.u32 	%r17, [%rd3], 1;
	atom.global.add.u32 	%r18, [%rd3], -1;
	cvta.to.global.u64 	%rd4, %rd1;
	mul.wide.s32 	%rd5, %r18, 4;
	add.s64 	%rd6, %rd4, %rd5;
	st.global.u32 	[%rd6], %r1;
$L__BB1_9:
	ret;

}
	// .globl	_Z21findPrimesDivisibleByPiiiS_
.visible .entry _Z21findPrimesDivisibleByPiiiS_(
	.param .u64 .ptr .align 1 _Z21findPrimesDivisibleByPiiiS__param_0,
	.param .u32 _Z21findPrimesDivisibleByPiiiS__param_1,
	.param .u32 _Z21findPrimesDivisibleByPiiiS__param_2,
	.param .u64 .ptr .align 1 _Z21findPrimesDivisibleByPiiiS__param_3
)
{
	.reg .pred 	%p<14>;
	.reg .b32 	%r<20>;
	.reg .b64 	%rd<7>;

	ld.param.u64 	%rd1, [_Z21findPrimesDivisibleByPiiiS__param_0];
	ld.param.u32 	%r5, [_Z21findPrimesDivisibleByPiiiS__param_1];
	ld.param.u32 	%r4, [_Z21findPrimesDivisibleByPiiiS__param_2];
	ld.param.u64 	%rd2, [_Z21findPrimesDivisibleByPiiiS__param_3];
	mov.u32 	%r6, %ctaid.x;
	mov.u32 	%r7, %ntid.x;
	mov.u32 	%r8, %tid.x;
	mad.lo.s32 	%r1, %r6, %r7, %r8;
	setp.ge.s32 	%p1, %r1, %r5;
	setp.lt.s32 	%p2, %r1, 2;
	or.pred  	%p3, %p2, %p1;
	@%p3 bra 	$L__BB2_10;
	setp.lt.u32 	%p4, %r1, 4;
	@%p4 bra 	$L__BB2_8;
	and.b32  	%r9, %r1, 1;
	setp.eq.b32 	%p5, %r9, 1;
	not.pred 	%p6, %p5;
	mul.lo.s32 	%r10, %r1, -1431655765;
	setp.lt.u32 	%p7, %r10, 1431655766;
	or.pred  	%p8, %p6, %p7;
	@%p8 bra 	$L__BB2_10;
	setp.lt.u32 	%p9, %r1, 25;
	@%p9 bra 	$L__BB2_8;
	mov.b32 	%r19, 5;
	bra.uni 	$L__BB2_6;
$L__BB2_5:
	add.s32 	%r19, %r19, 6;
	mul.lo.s32 	%r15, %r19, %r19;
	setp.gt.s32 	%p12, %r15, %r1;
	@%p12 bra 	$L__BB2_8;
$L__BB2_6:
	rem.u32 	%r12, %r1, %r19;
	setp.eq.s32 	%p10, %r12, 0;
	@%p10 bra 	$L__BB2_10;
	add.s32 	%r13, %r19, 2;
	rem.u32 	%r14, %r1, %r13;
	setp.eq.s32 	%p11, %r14, 0;
	@%p11 bra 	$L__BB2_10;
	bra.uni 	$L__BB2_5;
$L__BB2_8:
	rem.s32 	%r16, %r1, %r4;
	setp.ne.s32 	%p13, %r16, 0;
	@%p13 bra 	$L__BB2_10;
	cvta.to.global.u64 	%rd3, %rd2;
	atom.global.add.u32 	%r17, [%rd3], 1;
	atom.global.add.u32 	%r18, [%rd3], -1;
	cvta.to.global.u64 	%rd4, %rd1;
	mul.wide.s32 	%rd5, %r18, 4;
	add.s64 	%rd6, %rd4, %rd5;
	st.global.u32 	[%rd6], %r1;
$L__BB2_10:
	ret;

}
	// .globl	_Z24findPrimesNotDivisibleByPiiiS_
.visible .entry _Z24findPrimesNotDivisibleByPiiiS_(
	.param .u64 .ptr .align 1 _Z24findPrimesNotDivisibleByPiiiS__param_0,
	.param .u32 _Z24findPrimesNotDivisibleByPiiiS__param_1,
	.param .u32 _Z24findPrimesNotDivisibleByPiiiS__param_2,
	.param .u64 .ptr .align 1 _Z24findPrimesNotDivisibleByPiiiS__param_3
)
{
	.reg .pred 	%p<14>;
	.reg .b32 	%r<20>;
	.reg .b64 	%rd<7>;

	ld.param.u64 	%rd1, [_Z24findPrimesNotDivisibleByPiiiS__param_0];
	ld.param.u32 	%r5, [_Z24findPrimesNotDivisibleByPiiiS__param_1];
	ld.param.u32 	%r4, [_Z24findPrimesNotDivisibleByPiiiS__param_2];
	ld.param.u64 	%rd2, [_Z24findPrimesNotDivisibleByPiiiS__param_3];
	mov.u32 	%r6, %ctaid.x;
	mov.u32 	%r7, %ntid.x;
	mov.u32 	%r8, %tid.x;
	mad.lo.s32 	%r1, %r6, %r7, %r8;
	setp.ge.s32 	%p1, %r1, %r5;
	setp.lt.s32 	%p2, %r1, 2;
	or.pred  	%p3, %p2, %p1;
	@%p3 bra 	$L__BB3_10;
	setp.lt.u32 	%p4, %r1, 4;
	@%p4 bra 	$L__BB3_8;
	and.b32  	%r9, %r1, 1;
	setp.eq.b32 	%p5, %r9, 1;
	not.pred 	%p6, %p5;
	mul.lo.s32 	%r10, %r1, -1431655765;
	setp.lt.u32 	%p7, %r10, 1431655766;
	or.pred  	%p8, %p6, %p7;
	@%p8 bra 	$L__BB3_10;
	setp.lt.u32 	%p9, %r1, 25;
	@%p9 bra 	$L__BB3_8;
	mov.b32 	%r19, 5;
	bra.uni 	$L__BB3_6;
$L__BB3_5:
	add.s32 	%r19, %r19, 6;
	mul.lo.s32 	%r15, %r19, %r19;
	setp.gt.s32 	%p12, %r15, %r1;
	@%p12 bra 	$L__BB3_8;
$L__BB3_6:
	rem.u32 	%r12, %r1, %r19;
	setp.eq.s32 	%p10, %r12, 0;
	@%p10 bra 	$L__BB3_10;
	add.s32 	%r13, %r19, 2;
	rem.u32 	%r14, %r1, %r13;
	setp.eq.s32 	%p11, %r14, 0;
	@%p11 bra 	$L__BB3_10;
	bra.uni 	$L__BB3_5;
$L__BB3_8:
	rem.s32 	%r16, %r1, %r4;
	setp.eq.s32 	%p13, %r16, 0;
	@%p13 bra 	$L__BB3_10;
	cvta.to.global.u64 	%rd3, %rd2;
	atom.global.add.u32 	%r17, [%rd3], 1;
	atom.global.add.u32 	%r18, [%rd3], -1;
	cvta.to.global.u64 	%rd4, %rd1;
	mul.wide.s32 	%rd5, %r18, 4;
	add.s64 	%rd6, %rd4, %rd5;
	st.global.u32 	[%rd6], %r1;
$L__BB3_10:
	ret;

}
	// .globl	_Z23findPrimesWithSumDigitsPiiiS_
.visible .entry _Z23findPrimesWithSumDigitsPiiiS_(
	.param .u64 .ptr .align 1 _Z23findPrimesWithSumDigitsPiiiS__param_0,
	.param .u32 _Z23findPrimesWithSumDigitsPiiiS__param_1,
	.param .u32 _Z23findPrimesWithSumDigitsPiiiS__param_2,
	.param .u64 .ptr .align 1 _Z23findPrimesWithSumDigitsPiiiS__param_3
)
{
	.reg .pred 	%p<16>;
	.reg .b32 	%r<32>;
	.reg .b64 	%rd<7>;

	ld.param.u64 	%rd1, [_Z23findPrimesWithSumDigitsPiiiS__param_0];
	ld.param.u32 	%r10, [_Z23findPrimesWithSumDigitsPiiiS__param_1];
	ld.param.u32 	%r9, [_Z23findPrimesWithSumDigitsPiiiS__param_2];
	ld.param.u64 	%rd2, [_Z23findPrimesWithSumDigitsPiiiS__param_3];
	mov.u32 	%r11, %ctaid.x;
	mov.u32 	%r12, %ntid.x;
	mov.u32 	%r13, %tid.x;
	mad.lo.s32 	%r1, %r11, %r12, %r13;
	setp.ge.s32 	%p1, %r1, %r10;
	setp.lt.s32 	%p2, %r1, 2;
	or.pred  	%p3, %p2, %p1;
	@%p3 bra 	$L__BB4_13;
	setp.lt.u32 	%p4, %r1, 4;
	@%p4 bra 	$L__BB4_8;
	and.b32  	%r14, %r1, 1;
	setp.eq.b32 	%p5, %r14, 1;
	not.pred 	%p6, %p5;
	mul.lo.s32 	%r15, %r1, -1431655765;
	setp.lt.u32 	%p7, %r15, 1431655766;
	or.pred  	%p8, %p6, %p7;
	@%p8 bra 	$L__BB4_13;
	setp.lt.u32 	%p9, %r1, 25;
	@%p9 bra 	$L__BB4_8;
	mov.b32 	%r28, 5;
	bra.uni 	$L__BB4_6;
$L__BB4_5:
	add.s32 	%r28, %r28, 6;
	mul.lo.s32 	%r20, %r28, %r28;
	setp.gt.s32 	%p12, %r20, %r1;
	@%p12 bra 	$L__BB4_8;
$L__BB4_6:
	rem.u32 	%r17, %r1, %r28;
	setp.eq.s32 	%p10, %r17, 0;
	@%p10 bra 	$L__BB4_13;
	add.s32 	%r18, %r28, 2;
	rem.u32 	%r19, %r1, %r18;
	setp.eq.s32 	%p11, %r19, 0;
	@%p11 bra 	$L__BB4_13;
	bra.uni 	$L__BB4_5;
$L__BB4_8:
	setp.lt.s32 	%p13, %r1, 1;
	mov.b32 	%r31, 0;
	@%p13 bra 	$L__BB4_11;
	mov.b32 	%r31, 0;
	mov.u32 	%r30, %r1;
$L__BB4_10:
	mul.hi.u32 	%r23, %r30, -858993459;
	shr.u32 	%r7, %r23, 3;
	mul.lo.s32 	%r24, %r7, 10;
	sub.s32 	%r25, %r30, %r24;
	add.s32 	%r31, %r31, %r25;
	setp.gt.u32 	%p14, %r30, 9;
	mov.u32 	%r30, %r7;
	@%p14 bra 	$L__BB4_10;
$L__BB4_11:
	setp.ne.s32 	%p15, %r31, %r9;
	@%p15 bra 	$L__BB4_13;
	cvta.to.global.u64 	%rd3, %rd2;
	atom.global.add.u32 	%r26, [%rd3], 1;
	atom.global.add.u32 	%r27, [%rd3], -1;
	cvta.to.global.u64 	%rd4, %rd1;
	mul.wide.s32 	%rd5, %r27, 4;
	add.s64 	%rd6, %rd4, %rd5;
	st.global.u32 	[%rd6], %r1;
$L__BB4_13:
	ret;

}
	// .globl	_Z27findPrimesWithProductDigitsPiiiS_
.visible .entry _Z27findPrimesWithProductDigitsPiiiS_(
	.param .u64 .ptr .align 1 _Z27findPrimesWithProductDigitsPiiiS__param_0,
	.param .u32 _Z27findPrimesWithProductDigitsPiiiS__param_1,
	.param .u32 _Z27findPrimesWithProductDigitsPiiiS__param_2,
	.param .u64 .ptr .align 1 _Z27findPrimesWithProductDigitsPiiiS__param_3
)
{
	.reg .pred 	%p<16>;
	.reg .b32 	%r<32>;
	.reg .b64 	%rd<7>;

	ld.param.u64 	%rd1, [_Z27findPrimesWithProductDigitsPiiiS__param_0];
	ld.param.u32 	%r10, [_Z27findPrimesWithProductDigitsPiiiS__param_1];
	ld.param.u32 	%r9, [_Z27findPrimesWithProductDigitsPiiiS__param_2];
	ld.param.u64 	%rd2, [_Z27findPrimesWithProductDigitsPiiiS__param_3];
	mov.u32 	%r11, %ctaid.x;
	mov.u32 	%r12, %ntid.x;
	mov.u32 	%r13, %tid.x;
	mad.lo.s32 	%r1, %r11, %r12, %r13;
	setp.ge.s32 	%p1, %r1, %r10;
	setp.lt.s32 	%p2, %r1, 2;
	or.pred  	%p3, %p2, %p1;
	@%p3 bra 	$L__BB5_13;
	setp.lt.u32 	%p4, %r1, 4;
	@%p4 bra 	$L__BB5_8;
	and.b32  	%r14, %r1, 1;
	setp.eq.b32 	%p5, %r14, 1;
	not.pred 	%p6, %p5;
	mul.lo.s32 	%r15, %r1, -1431655765;
	setp.lt.u32 	%p7, %r15, 1431655766;
	or.pred  	%p8, %p6, %p7;
	@%p8 bra 	$L__BB5_13;
	setp.lt.u32 	%p9, %r1, 25;
	@%p9 bra 	$L__BB5_8;
	mov.b32 	%r28, 5;
	bra.uni 	$L__BB5_6;
$L__BB5_5:
	add.s32 	%r28, %r28, 6;
	mul.lo.s32 	%r20, %r28, %r28;
	setp.gt.s32 	%p12, %r20, %r1;
	@%p12 bra 	$L__BB5_8;
$L__BB5_6:
	rem.u32 	%r17, %r1, %r28;
	setp.eq.s32 	%p10, %r17, 0;
	@%p10 bra 	$L__BB5_13;
	add.s32 	%r18, %r28, 2;
	rem.u32 	%r19, %r1, %r18;
	setp.eq.s32 	%p11, %r19, 0;
	@%p11 bra 	$L__BB5_13;
	bra.uni 	$L__BB5_5;
$L__BB5_8:
	setp.lt.s32 	%p13, %r1, 1;
	mov.b32 	%r31, 1;
	@%p13 bra 	$L__BB5_11;
	mov.b32 	%r31, 1;
	mov.u32 	%r30, %r1;
$L__BB5_10:
	mul.hi.u32 	%r23, %r30, -858993459;
	shr.u32 	%r7, %r23, 3;
	mul.lo.s32 	%r24, %r7, 10;
	sub.s32 	%r25, %r30, %r24;
	mul.lo.s32 	%r31, %r31, %r25;
	setp.gt.u32 	%p14, %r30, 9;
	mov.u32 	%r30, %r7;
	@%p14 bra 	$L__BB5_10;
$L__BB5_11:
	setp.ne.s32 	%p15, %r31, %r9;
	@%p15 bra 	$L__BB5_13;
	cvta.to.global.u64 	%rd3, %rd2;
	atom.global.add.u32 	%r26, [%rd3], 1;
	atom.global.add.u32 	%r27, [%rd3], -1;
	cvta.to.global.u64 	%rd4, %rd1;
	mul.wide.s32 	%rd5, %r27, 4;
	add.s64 	%rd6, %rd4, %rd5;
	st.global.u32 	[%rd6], %r1;
$L__BB5_13:
	ret;

}
	// .globl	_Z24findPrimesWithDigitCountPiiiS_
.visible .entry _Z24findPrimesWithDigitCountPiiiS_(
	.param .u64 .ptr .align 1 _Z24findPrimesWithDigitCountPiiiS__param_0,
	.param .u32 _Z24findPrimesWithDigitCountPiiiS__param_1,
	.param .u32 _Z24findPrimesWithDigitCountPiiiS__param_2,
	.param .u64 .ptr .align 1 _Z24findPrimesWithDigitCountPiiiS__param_3
)
{
	.reg .pred 	%p<16>;
	.reg .b32 	%r<30>;
	.reg .b64 	%rd<7>;

	ld.param.u64 	%rd1, [_Z24findPrimesWithDigitCountPiiiS__param_0];
	ld.param.u32 	%r10, [_Z24findPrimesWithDigitCountPiiiS__param_1];
	ld.param.u32 	%r9, [_Z24findPrimesWithDigitCountPiiiS__param_2];
	ld.param.u64 	%rd2, [_Z24findPrimesWithDigitCountPiiiS__param_3];
	mov.u32 	%r11, %ctaid.x;
	mov.u32 	%r12, %ntid.x;
	mov.u32 	%r13, %tid.x;
	mad.lo.s32 	%r1, %r11, %r12, %r13;
	setp.ge.s32 	%p1, %r1, %r10;
	setp.lt.s32 	%p2, %r1, 2;
	or.pred  	%p3, %p2, %p1;
	@%p3 bra 	$L__BB6_13;
	setp.lt.u32 	%p4, %r1, 4;
	@%p4 bra 	$L__BB6_8;
	and.b32  	%r14, %r1, 1;
	setp.eq.b32 	%p5, %r14, 1;
	not.pred 	%p6, %p5;
	mul.lo.s32 	%r15, %r1, -1431655765;
	setp.lt.u32 	%p7, %r15, 1431655766;
	or.pred  	%p8, %p6, %p7;
	@%p8 bra 	$L__BB6_13;
	setp.lt.u32 	%p9, %r1, 25;
	@%p9 bra 	$L__BB6_8;
	mov.b32 	%r26, 5;
	bra.uni 	$L__BB6_6;
$L__BB6_5:
	add.s32 	%r26, %r26, 6;
	mul.lo.s32 	%r20, %r26, %r26;
	setp.gt.s32 	%p12, %r20, %r1;
	@%p12 bra 	$L__BB6_8;
$L__BB6_6:
	rem.u32 	%r17, %r1, %r26;
	setp.eq.s32 	%p10, %r17, 0;
	@%p10 bra 	$L__BB6_13;
	add.s32 	%r18, %r26, 2;
	rem.u32 	%r19, %r1, %r18;
	setp.eq.s32 	%p11, %r19, 0;
	@%p11 bra 	$L__BB6_13;
	bra.uni 	$L__BB6_5;
$L__BB6_8:
	setp.lt.s32 	%p13, %r1, 1;
	mov.b32 	%r29, 0;
	@%p13 bra 	$L__BB6_11;
	mov.b32 	%r29, 0;
	mov.u32 	%r28, %r1;
$L__BB6_10:
	add.s32 	%r29, %r29, 1;
	mul.hi.u32 	%r23, %r28, -858993459;
	shr.u32 	%r7, %r23, 3;
	setp.gt.u32 	%p14, %r28, 9;
	mov.u32 	%r28, %r7;
	@%p14 bra 	$L__BB6_10;
$L__BB6_11:
	setp.ne.s32 	%p15, %r29, %r9;
	@%p15 bra 	$L__BB6_13;
	cvta.to.global.u64 	%rd3, %rd2;
	atom.global.add.u32 	%r24, [%rd3], 1;
	atom.global.add.u32 	%r25, [%rd3], -1;
	cvta.to.global.u64 	%rd4, %rd1;
	mul.wide.s32 	%rd5, %r25, 4;
	add.s64 	%rd6, %rd4, %rd5;
	st.global.u32 	[%rd6], %r1;
$L__BB6_13:
	ret;

}
	// .globl	_Z19findPrimesWithDigitPiiiS_
.visible .entry _Z19findPrimesWithDigitPiiiS_(
	.param .u64 .ptr .align 1 _Z19findPrimesWithDigitPiiiS__param_0,
	.param .u32 _Z19findPrimesWithDigitPiiiS__param_1,
	.param .u32 _Z19findPrimesWithDigitPiiiS__param_2,
	.param .u64 .ptr .align 1 _Z19findPrimesWithDigitPiiiS__param_3
)
{
	.reg .pred 	%p<20>;
	.reg .b32 	%r<32>;
	.reg .b64 	%rd<7>;

	ld.param.u64 	%rd1, [_Z19findPrimesWithDigitPiiiS__param_0];
	ld.param.u32 	%r8, [_Z19findPrimesWithDigitPiiiS__param_1];
	ld.param.u32 	%r7, [_Z19findPrimesWithDigitPiiiS__param_2];
	ld.param.u64 	%rd2, [_Z19findPrimesWithDigitPiiiS__param_3];
	mov.u32 	%r9, %ctaid.x;
	mov.u32 	%r10, %ntid.x;
	mov.u32 	%r11, %tid.x;
	mad.lo.s32 	%r1, %r9, %r10, %r11;
	setp.ge.s32 	%p1, %r1, %r8;
	setp.lt.s32 	%p2, %r1, 2;
	or.pred  	%p3, %p2, %p1;
	@%p3 bra 	$L__BB7_13;
	setp.lt.u32 	%p4, %r1, 4;
	@%p4 bra 	$L__BB7_8;
	and.b32  	%r12, %r1, 1;
	setp.eq.b32 	%p5, %r12, 1;
	not.pred 	%p6, %p5;
	mul.lo.s32 	%r13, %r1, -1431655765;
	setp.lt.u32 	%p7, %r13, 1431655766;
	or.pred  	%p8, %p6, %p7;
	@%p8 bra 	$L__BB7_13;
	setp.lt.u32 	%p9, %r1, 25;
	@%p9 bra 	$L__BB7_8;
	mov.b32 	%r29, 5;
	bra.uni 	$L__BB7_6;
$L__BB7_5:
	add.s32 	%r29, %r29, 6;
	mul.lo.s32 	%r18, %r29, %r29;
	setp.gt.s32 	%p12, %r18, %r1;
	@%p12 bra 	$L__BB7_8;
$L__BB7_6:
	rem.u32 	%r15, %r1, %r29;
	setp.eq.s32 	%p10, %r15, 0;
	@%p10 bra 	$L__BB7_13;
	add.s32 	%r16, %r29, 2;
	rem.u32 	%r17, %r1, %r16;
	setp.eq.s32 	%p11, %r17, 0;
	@%p11 bra 	$L__BB7_13;
	bra.uni 	$L__BB7_5;
$L__BB7_8:
	setp.lt.s32 	%p13, %r1, 1;
	mul.hi.u32 	%r19, %r1, -858993459;
	shr.u32 	%r20, %r19, 3;
	mul.lo.s32 	%r21, %r20, 10;
	sub.s32 	%r22, %r1, %r21;
	setp.eq.s32 	%p14, %r22, %r7;
	or.pred  	%p15, %p13, %p14;
	mov.u32 	%r31, %r1;
	@%p15 bra 	$L__BB7_11;
	mov.u32 	%r30, %r1;
$L__BB7_10:
	mul.hi.u32 	%r23, %r30, -858993459;
	shr.u32 	%r31, %r23, 3;
	setp.gt.u32 	%p16, %r30, 9;
	mul.hi.u32 	%r24, %r31, 429496730;
	mul.lo.s32 	%r25, %r24, 10;
	sub.s32 	%r26, %r31, %r25;
	setp.ne.s32 	%p17, %r26, %r7;
	and.pred  	%p18, %p16, %p17;
	mov.u32 	%r30, %r31;
	@%p18 bra 	$L__BB7_10;
$L__BB7_11:
	setp.lt.s32 	%p19, %r31, 1;
	@%p19 bra 	$L__BB7_13;
	cvta.to.global.u64 	%rd3, %rd2;
	atom.global.add.u32 	%r27, [%rd3], 1;
	atom.global.add.u32 	%r28, [%rd3], -1;
	cvta.to.global.u64 	%rd4, %rd1;
	mul.wide.s32 	%rd5, %r28, 4;
	add.s64 	%rd6, %rd4, %rd5;
	st.global.u32 	[%rd6], %r1;
$L__BB7_13:
	ret;

}
	// .globl	_Z21findPrimesWithNoDigitPiiiS_
.visible .entry _Z21findPrimesWithNoDigitPiiiS_(
	.param .u64 .ptr .align 1 _Z21findPrimesWithNoDigitPiiiS__param_0,
	.param .u32 _Z21findPrimesWithNoDigitPiiiS__param_1,
	.param .u32 _Z21findPrimesWithNoDigitPiiiS__param_2,
	.param .u64 .ptr .align 1 _Z21findPrimesWithNoDigitPiiiS__param_3
)
{
	.reg .pred 	%p<16>;
	.reg .b32 	%r<27>;
	.reg .b64 	%rd<7>;

	ld.param.u64 	%rd1, [_Z21findPrimesWithNoDigitPiiiS__param_0];
	ld.param.u32 	%r7, [_Z21findPrimesWithNoDigitPiiiS__param_1];
	ld.param.u32 	%r6, [_Z21findPrimesWithNoDigitPiiiS__param_2];
	ld.param.u64 	%rd2, [_Z21findPrimesWithNoDigitPiiiS__param_3];
	mov.u32 	%r8, %ctaid.x;
	mov.u32 	%r9, %ntid.x;
	mov.u32 	%r10, %tid.x;
	mad.lo.s32 	%r1, %r8, %r9, %r10;
	setp.ge.s32 	%p1, %r1, %r7;
	setp.lt.s32 	%p2, %r1, 2;
	or.pred  	%p3, %p2, %p1;
	@%p3 bra 	$L__BB8_13;
	setp.lt.u32 	%p4, %r1, 4;
	@%p4 bra 	$L__BB8_8;
	and.b32  	%r11, %r1, 1;
	setp.eq.b32 	%p5, %r11, 1;
	not.pred 	%p6, %p5;
	mul.lo.s32 	%r12, %r1, -1431655765;
	setp.lt.u32 	%p7, %r12, 1431655766;
	or.pred  	%p8, %p6, %p7;
	@%p8 bra 	$L__BB8_13;
	setp.lt.u32 	%p9, %r1, 25;
	@%p9 bra 	$L__BB8_8;
	mov.b32 	%r25, 5;
	bra.uni 	$L__BB8_6;
$L__BB8_5:
	add.s32 	%r25, %r25, 6;
	mul.lo.s32 	%r17, %r25, %r25;
	setp.gt.s32 	%p12, %r17, %r1;
	@%p12 bra 	$L__BB8_8;
$L__BB8_6:
	rem.u32 	%r14, %r1, %r25;
	setp.eq.s32 	%p10, %r14, 0;
	@%p10 bra 	$L__BB8_13;
	add.s32 	%r15, %r25, 2;
	rem.u32 	%r16, %r1, %r15;
	setp.eq.s32 	%p11, %r16, 0;
	@%p11 bra 	$L__BB8_13;
	bra.uni 	$L__BB8_5;
$L__BB8_8:
	setp.lt.s32 	%p13, %r1, 1;
	@%p13 bra 	$L__BB8_12;
	mov.u32 	%r26, %r1;
$L__BB8_10:
	mul.hi.u32 	%r18, %r26, -858993459;
	shr.u32 	%r19, %r18, 3;
	mul.lo.s32 	%r20, %r19, 10;
	sub.s32 	%r21, %r26, %r20;
	setp.eq.s32 	%p14, %r21, %r6;
	@%p14 bra 	$L__BB8_13;
	setp.gt.u32 	%p15, %r26, 9;
	mov.u32 	%r26, %r19;
	@%p15 bra 	$L__BB8_10;
$L__BB8_12:
	cvta.to.global.u64 	%rd3, %rd2;
	atom.global.add.u32 	%r23, [%rd3], 1;
	atom.global.add.u32 	%r24, [%rd3], -1;
	cvta.to.global.u64 	%rd4, %rd1;
	mul.wide.s32 	%rd5, %r24, 4;
	add.s64 	%rd6, %rd4, %rd5;
	st.global.u32 	[%rd6], %r1;
$L__BB8_13:
	ret;

}
	// .globl	_Z28findPrimesWithEvenDigitCountPiiS_
.visible .entry _Z28findPrimesWithEvenDigitCountPiiS_(
	.param .u64 .ptr .align 1 _Z28findPrimesWithEvenDigitCountPiiS__param_0,
	.param .u32 _Z28findPrimesWithEvenDigitCountPiiS__param_1,
	.param .u64 .ptr .align 1 _Z28findPrimesWithEvenDigitCountPiiS__param_2
)
{
	.reg .pred 	%p<17>;
	.reg .b32 	%r<27>;
	.reg .b64 	%rd<7>;

	ld.param.u64 	%rd1, [_Z28findPrimesWithEvenDigitCountPiiS__param_0];
	ld.param.u32 	%r8, [_Z28findPrimesWithEvenDigitCountPiiS__param_1];
	ld.param.u64 	%rd2, [_Z28findPrimesWithEvenDigitCountPiiS__param_2];
	mov.u32 	%r9, %ctaid.x;
	mov.u32 	%r10, %ntid.x;
	mov.u32 	%r11, %tid.x;
	mad.lo.s32 	%r1, %r9, %r10, %r11;
	setp.ge.s32 	%p1, %r1, %r8;
	setp.lt.s32 	%p2, %r1, 2;
	or.pred  	%p3, %p2, %p1;
	@%p3 bra 	$L__BB9_13;
	setp.lt.u32 	%p4, %r1, 4;
	@%p4 bra 	$L__BB9_8;
	and.b32  	%r12, %r1, 1;
	setp.eq.b32 	%p5, %r12, 1;
	not.pred 	%p6, %p5;
	mul.lo.s32 	%r13, %r1, -1431655765;
	setp.lt.u32 	%p7, %r13, 1431655766;
	or.pred  	%p8, %p6, %p7;
	@%p8 bra 	$L__BB9_13;
	setp.lt.u32 	%p9, %r1, 25;
	@%p9 bra 	$L__BB9_8;
	mov.b32 	%r24, 5;
	bra.uni 	$L__BB9_6;
$L__BB9_5:
	add.s32 	%r24, %r24, 6;
	mul.lo.s32 	%r18, %r24, %r24;
	setp.gt.s32 	%p12, %r18, %r1;
	@%p12 bra 	$L__BB9_8;
$L__BB9_6:
	rem.u32 	%r15, %r1, %r24;
	setp.eq.s32 	%p10, %r15, 0;
	@%p10 bra 	$L__BB9_13;
	add.s32 	%r16, %r24, 2;
	rem.u32 	%r17, %r1, %r16;
	setp.eq.s32 	%p11, %r17, 0;
	@%p11 bra 	$L__BB9_13;
	bra.uni 	$L__BB9_5;
$L__BB9_8:
	setp.lt.s32 	%p13, %r1, 1;
	@%p13 bra 	$L__BB9_12;
	mov.b32 	%r25, 0;
	mov.u32 	%r26, %r1;
$L__BB9_10:
	mov.u32 	%r4, %r25;
	add.s32 	%r25, %r4, 1;
	mul.hi.u32 	%r20, %r26, -858993459;
	shr.u32 	%r7, %r20, 3;
	setp.gt.u32 	%p14, %r26, 9;
	mov.u32 	%r26, %r7;
	@%p14 bra 	$L__BB9_10;
	and.b32  	%r21, %r4, 1;
	setp.eq.b32 	%p15, %r21, 1;
	not.pred 	%p16, %p15;
	@%p16 bra 	$L__BB9_13;
$L__BB9_12:
	cvta.to.global.u64 	%rd3, %rd2;
	atom.global.add.u32 	%r22, [%rd3], 1;
	atom.global.add.u32 	%r23, [%rd3], -1;
	cvta.to.global.u64 	%rd4, %rd1;
	mul.wide.s32 	%rd5, %r23, 4;
	add.s64 	%rd6, %rd4, %rd5;
	st.global.u32 	[%rd6], %r1;
$L__BB9_13:
	ret;

}
	// .globl	_Z27findPrimesWithOddDigitCountPiiS_
.visible .entry _Z27findPrimesWithOddDigitCountPiiS_(
	.param .u64 .ptr .align 1 _Z27findPrimesWithOddDigitCountPiiS__param_0,
	.param .u32 _Z27findPrimesWithOddDigitCountPiiS__param_1,
	.param .u64 .ptr .align 1 _Z27findPrimesWithOddDigitCountPiiS__param_2
)
{
	.reg .pred 	%p<16>;
	.reg .b32 	%r<27>;
	.reg .b64 	%rd<7>;

	ld.param.u64 	%rd1, [_Z27findPrimesWithOddDigitCountPiiS__param_0];
	ld.param.u32 	%r8, [_Z27findPrimesWithOddDigitCountPiiS__param_1];
	ld.param.u64 	%rd2, [_Z27findPrimesWithOddDigitCountPiiS__param_2];
	mov.u32 	%r9, %ctaid.x;
	mov.u32 	%r10, %ntid.x;
	mov.u32 	%r11, %tid.x;
	mad.lo.s32 	%r1, %r9, %r10, %r11;
	setp.ge.s32 	%p1, %r1, %r8;
	setp.lt.s32 	%p2, %r1, 2;
	or.pred  	%p3, %p2, %p1;
	@%p3 bra 	$L__BB10_13;
	setp.lt.u32 	%p4, %r1, 4;
	@%p4 bra 	$L__BB10_8;
	and.b32  	%r12, %r1, 1;
	setp.eq.b32 	%p5, %r12, 1;
	not.pred 	%p6, %p5;
	mul.lo.s32 	%r13, %r1, -1431655765;
	setp.lt.u32 	%p7, %r13, 1431655766;
	or.pred  	%p8, %p6, %p7;
	@%p8 bra 	$L__BB10_13;
	setp.lt.u32 	%p9, %r1, 25;
	@%p9 bra 	$L__BB10_8;
	mov.b32 	%r24, 5;
	bra.uni 	$L__BB10_6;
$L__BB10_5:
	add.s32 	%r24, %r24, 6;
	mul.lo.s32 	%r18, %r24, %r24;
	setp.gt.s32 	%p12, %r18, %r1;
	@%p12 bra 	$L__BB10_8;
$L__BB10_6:
	rem.u32 	%r15, %r1, %r24;
	setp.eq.s32 	%p10, %r15, 0;
	@%p10 bra 	$L__BB10_13;
	add.s32 	%r16, %r24, 2;
	rem.u32 	%r17, %r1, %r16;
	setp.eq.s32 	%p11, %r17, 0;
	@%p11 bra 	$L__BB10_13;
	bra.uni 	$L__BB10_5;
$L__BB10_8:
	setp.lt.s32 	%p13, %r1, 1;
	@%p13 bra 	$L__BB10_13;
	mov.b32 	%r25, 0;
	mov.u32 	%r26, %r1;
$L__BB10_10:
	mov.u32 	%r4, %r25;
	add.s32 	%r25, %r4, 1;
	mul.hi.u32 	%r20, %r26, -858993459;
	shr.u32 	%r7, %r20, 3;
	setp.gt.u32 	%p14, %r26, 9;
	mov.u32 	%r26, %r7;
	@%p14 bra 	$L__BB10_10;
	and.b32  	%r21, %r4, 1;
	setp.eq.b32 	%p15, %r21, 1;
	@%p15 bra 	$L__BB10_13;
	cvta.to.global.u64 	%rd3, %rd2;
	atom.global.add.u32 	%r22, [%rd3], 1;
	atom.global.add.u32 	%r23, [%rd3], -1;
	cvta.to.global.u64 	%rd4, %rd1;
	mul.wide.s32 	%rd5, %r23, 4;
	add.s64 	%rd6, %rd4, %rd5;
	st.global.u32 	[%rd6], %r1;
$L__BB10_13:
	ret;

}
	// .globl	_Z26findPrimesWithDigitSumEvenPiiS_
.visible .entry _Z26findPrimesWithDigitSumEvenPiiS_(
	.param .u64 .ptr .align 1 _Z26findPrimesWithDigitSumEvenPiiS__param_0,
	.param .u32 _Z26findPrimesWithDigitSumEvenPiiS__param_1,
	.param .u64 .ptr .align 1 _Z26findPrimesWithDigitSumEvenPiiS__param_2
)
{
	.reg .pred 	%p<16>;
	.reg .b32 	%r<29>;
	.reg .b64 	%rd<7>;

	ld.param.u64 	%rd1, [_Z26findPrimesWithDigitSumEvenPiiS__param_0];
	ld.param.u32 	%r8, [_Z26findPrimesWithDigitSumEvenPiiS__param_1];
	ld.param.u64 	%rd2, [_Z26findPrimesWithDigitSumEvenPiiS__param_2];
	mov.u32 	%r9, %ctaid.x;
	mov.u32 	%r10, %ntid.x;
	mov.u32 	%r11, %tid.x;
	mad.lo.s32 	%r1, %r9, %r10, %r11;
	setp.ge.s32 	%p1, %r1, %r8;
	setp.lt.s32 	%p2, %r1, 2;
	or.pred  	%p3, %p2, %p1;
	@%p3 bra 	$L__BB11_13;
	setp.lt.u32 	%p4, %r1, 4;
	@%p4 bra 	$L__BB11_8;
	and.b32  	%r12, %r1, 1;
	setp.eq.b32 	%p5, %r12, 1;
	not.pred 	%p6, %p5;
	mul.lo.s32 	%r13, %r1, -1431655765;
	setp.lt.u32 	%p7, %r13, 1431655766;
	or.pred  	%p8, %p6, %p7;
	@%p8 bra 	$L__BB11_13;
	setp.lt.u32 	%p9, %r1, 25;
	@%p9 bra 	$L__BB11_8;
	mov.b32 	%r26, 5;
	bra.uni 	$L__BB11_6;
$L__BB11_5:
	add.s32 	%r26, %r26, 6;
	mul.lo.s32 	%r18, %r26, %r26;
	setp.gt.s32 	%p12, %r18, %r1;
	@%p12 bra 	$L__BB11_8;
$L__BB11_6:
	rem.u32 	%r15, %r1, %r26;
	setp.eq.s32 	%p10, %r15, 0;
	@%p10 bra 	$L__BB11_13;
	add.s32 	%r16, %r26, 2;
	rem.u32 	%r17, %r1, %r16;
	setp.eq.s32 	%p11, %r17, 0;
	@%p11 bra 	$L__BB11_13;
	bra.uni 	$L__BB11_5;
$L__BB11_8:
	setp.lt.s32 	%p13, %r1, 1;
	@%p13 bra 	$L__BB11_12;
	mov.b32 	%r27, 0;
	mov.u32 	%r28, %r1;
$L__BB11_10:
	mul.hi.u32 	%r20, %r28, -858993459;
	shr.u32 	%r7, %r20, 3;
	mul.lo.s32 	%r21, %r7, 10;
	sub.s32 	%r22, %r28, %r21;
	add.s32 	%r27, %r27, %r22;
	setp.gt.u32 	%p14, %r28, 9;
	mov.u32 	%r28, %r7;
	@%p14 bra 	$L__BB11_10;
	and.b32  	%r23, %r27, 1;
	setp.eq.b32 	%p15, %r23, 1;
	@%p15 bra 	$L__BB11_13;
$L__BB11_12:
	cvta.to.global.u64 	%rd3, %rd2;
	atom.global.add.u32 	%r24, [%rd3], 1;
	atom.global.add.u32 	%r25, [%rd3], -1;
	cvta.to.global.u64 	%rd4, %rd1;
	mul.wide.s32 	%rd5, %r25, 4;
	add.s64 	%rd6, %rd4, %rd5;
	st.global.u32 	[%rd6], %r1;
$L__BB11_13:
	ret;

}
	// .globl	_Z25findPrimesWithDigitSumOddPiiS_
.visible .entry _Z25findPrimesWithDigitSumOddPiiS_(
	.param .u64 .ptr .align 1 _Z25findPrimesWithDigitSumOddPiiS__param_0,
	.param .u32 _Z25findPrimesWithDigitSumOddPiiS__param_1,
	.param .u64 .ptr .align 1 _Z25findPrimesWithDigitSumOddPiiS__param_2
)
{
	.reg .pred 	%p<17>;
	.reg .b32 	%r<29>;
	.reg .b64 	%rd<7>;

	ld.param.u64 	%rd1, [_Z25findPrimesWithDigitSumOddPiiS__param_0];
	ld.param.u32 	%r8, [_Z25findPrimesWithDigitSumOddPiiS__param_1];
	ld.param.u64 	%rd2, [_Z25findPrimesWithDigitSumOddPiiS__param_2];
	mov.u32 	%r9, %ctaid.x;
	mov.u32 	%r10, %ntid.x;
	mov.u32 	%r11, %tid.x;
	mad.lo.s32 	%r1, %r9, %r10, %r11;
	setp.ge.s32 	%p1, %r1, %r8;
	setp.lt.s32 	%p2, %r1, 2;
	or.pred  	%p3, %p2, %p1;
	@%p3 bra 	$L__BB12_13;
	setp.lt.u32 	%p4, %r1, 4;
	@%p4 bra 	$L__BB12_8;
	and.b32  	%r12, %r1, 1;
	setp.eq.b32 	%p5, %r12, 1;
	not.pred 	%p6, %p5;
	mul.lo.s32 	%r13, %r1, -1431655765;
	setp.lt.u32 	%p7, %r13, 1431655766;
	or.pred  	%p8, %p6, %p7;
	@%p8 bra 	$L__BB12_13;
	setp.lt.u32 	%p9, %r1, 25;
	@%p9 bra 	$L__BB12_8;
	mov.b32 	%r26, 5;
	bra.uni 	$L__BB12_6;
$L__BB12_5:
	add.s32 	%r26, %r26, 6;
	mul.lo.s32 	%r18, %r26, %r26;
	setp.gt.s32 	%p12, %r18, %r1;
	@%p12 bra 	$L__BB12_8;
$L__BB12_6:
	rem.u32 	%r15, %r1, %r26;
	setp.eq.s32 	%p10, %r15, 0;
	@%p10 bra 	$L__BB12_13;
	add.s32 	%r16, %r26, 2;
	rem.u32 	%r17, %r1, %r16;
	setp.eq.s32 	%p11, %r17, 0;
	@%p11 bra 	$L__BB12_13;
	bra.uni 	$L__BB12_5;
$L__BB12_8:
	setp.lt.s32 	%p13, %r1, 1;
	@%p13 bra 	$L__BB12_13;
	mov.b32 	%r27, 0;
	mov.u32 	%r28, %r1;
$L__BB12_10:
	mul.hi.u32 	%r20, %r28, -858993459;
	shr.u32 	%r7, %r20, 3;
	mul.lo.s32 	%r21, %r7, 10;
	sub.s32 	%r22, %r28, %r21;
	add.s32 	%r27, %r27, %r22;
	setp.gt.u32 	%p14, %r28, 9;
	mov.u32 	%r28, %r7;
	@%p14 bra 	$L__BB12_10;
	and.b32  	%r23, %r27, 1;
	setp.eq.b32 	%p15, %r23, 1;
	not.pred 	%p16, %p15;
	@%p16 bra 	$L__BB12_13;
	cvta.to.global.u64 	%rd3, %rd2;
	atom.global.add.u32 	%r24, [%rd3], 1;
	atom.global.add.u32 	%r25, [%rd3], -1;
	cvta.to.global.u64 	%rd4, %rd1;
	mul.wide.s32 	%rd5, %r25, 4;
	add.s64 	%rd6, %rd4, %rd5;
	st.global.u32 	[%rd6], %r1;
$L__BB12_13:
	ret;

}
	// .globl	_Z30findPrimesWithDigitProductEvenPiiS_
.visible .entry _Z30findPrimesWithDigitProductEvenPiiS_(
	.param .u64 .ptr .align 1 _Z30findPrimesWithDigitProductEvenPiiS__param_0,
	.param .u32 _Z30findPrimesWithDigitProductEvenPiiS__param_1,
	.param .u64 .ptr .align 1 _Z30findPrimesWithDigitProductEvenPiiS__param_2
)
{
	.reg .pred 	%p<16>;
	.reg .b32 	%r<29>;
	.reg .b64 	%rd<7>;

	ld.param.u64 	%rd1, [_Z30findPrimesWithDigitProductEvenPiiS__param_0];
	ld.param.u32 	%r8, [_Z30findPrimesWithDigitProductEvenPiiS__param_1];
	ld.param.u64 	%rd2, [_Z30findPrimesWithDigitProductEvenPiiS__param_2];
	mov.u32 	%r9, %ctaid.x;
	mov.u32 	%r10, %ntid.x;
	mov.u32 	%r11, %tid.x;
	mad.lo.s32 	%r1, %r9, %r10, %r11;
	setp.ge.s32 	%p1, %r1, %r8;
	setp.lt.s32 	%p2, %r1, 2;
	or.pred  	%p3, %p2, %p1;
	@%p3 bra 	$L__BB13_13;
	setp.lt.u32 	%p4, %r1, 4;
	@%p4 bra 	$L__BB13_8;
	and.b32  	%r12, %r1, 1;
	setp.eq.b32 	%p5, %r12, 1;
	not.pred 	%p6, %p5;
	mul.lo.s32 	%r13, %r1, -1431655765;
	setp.lt.u32 	%p7, %r13, 1431655766;
	or.pred  	%p8, %p6, %p7;
	@%p8 bra 	$L__BB13_13;
	setp.lt.u32 	%p9, %r1, 25;
	@%p9 bra 	$L__BB13_8;
	mov.b32 	%r26, 5;
	bra.uni 	$L__BB13_6;
$L__BB13_5:
	add.s32 	%r26, %r26, 6;
	mul.lo.s32 	%r18, %r26, %r26;
	setp.gt.s32 	%p12, %r18, %r1;
	@%p12 bra 	$L__BB13_8;
$L__BB13_6:
	rem.u32 	%r15, %r1, %r26;
	setp.eq.s32 	%p10, %r15, 0;
	@%p10 bra 	$L__BB13_13;
	add.s32 	%r16, %r26, 2;
	rem.u32 	%r17, %r1, %r16;
	setp.eq.s32 	%p11, %r17, 0;
	@%p11 bra 	$L__BB13_13;
	bra.uni 	$L__BB13_5;
$L__BB13_8:
	setp.lt.s32 	%p13, %r1, 1;
	@%p13 bra 	$L__BB13_13;
	mov.b32 	%r27, 1;
	mov.u32 	%r28, %r1;
$L__BB13_10:
	mul.hi.u32 	%r20, %r28, -858993459;
	shr.u32 	%r7, %r20, 3;
	mul.lo.s32 	%r21, %r7, 10;
	sub.s32 	%r22, %r28, %r21;
	mul.lo.s32 	%r27, %r27, %r22;
	setp.gt.u32 	%p14, %r28, 9;
	mov.u32 	%r28, %r7;
	@%p14 bra 	$L__BB13_10;
	and.b32  	%r23, %r27, 1;
	setp.eq.b32 	%p15, %r23, 1;
	@%p15 bra 	$L__BB13_13;
	cvta.to.global.u64 	%rd3, %rd2;
	atom.global.add.u32 	%r24, [%rd3], 1;
	atom.global.add.u32 	%r25, [%rd3], -1;
	cvta.to.global.u64 	%rd4, %rd1;
	mul.wide.s32 	%rd5, %r25, 4;
	add.s64 	%rd6, %rd4, %rd5;
	st.global.u32 	[%rd6], %r1;
$L__BB13_13:
	ret;

}
	// .globl	_Z29findPrimesWithDigitProductOddPiiS_
.visible .entry _Z29findPrimesWithDigitProductOddPiiS_(
	.param .u64 .ptr .align 1 _Z29findPrimesWithDigitProductOddPiiS__param_0,
	.param .u32 _Z29findPrimesWithDigitProductOddPiiS__param_1,
	.param .u64 .ptr .align 1 _Z29findPrimesWithDigitProductOddPiiS__param_2
)
{
	.reg .pred 	%p<17>;
	.reg .b32 	%r<29>;
	.reg .b64 	%rd<7>;

	ld.param.u64 	%rd1, [_Z29findPrimesWithDigitProductOddPiiS__param_0];
	ld.param.u32 	%r8, [_Z29findPrimesWithDigitProductOddPiiS__param_1];
	ld.param.u64 	%rd2, [_Z29findPrimesWithDigitProductOddPiiS__param_2];
	mov.u32 	%r9, %ctaid.x;
	mov.u32 	%r10, %ntid.x;
	mov.u32 	%r11, %tid.x;
	mad.lo.s32 	%r1, %r9, %r10, %r11;
	setp.ge.s32 	%p1, %r1, %r8;
	setp.lt.s32 	%p2, %r1, 2;
	or.pred  	%p3, %p2, %p1;
	@%p3 bra 	$L__BB14_13;
	setp.lt.u32 	%p4, %r1, 4;
	@%p4 bra 	$L__BB14_8;
	and.b32  	%r12, %r1, 1;
	setp.eq.b32 	%p5, %r12, 1;
	not.pred 	%p6, %p5;
	mul.lo.s32 	%r13, %r1, -1431655765;
	setp.lt.u32 	%p7, %r13, 1431655766;
	or.pred  	%p8, %p6, %p7;
	@%p8 bra 	$L__BB14_13;
	setp.lt.u32 	%p9, %r1, 25;
	@%p9 bra 	$L__BB14_8;
	mov.b32 	%r26, 5;
	bra.uni 	$L__BB14_6;
$L__BB14_5:
	add.s32 	%r26, %r26, 6;
	mul.lo.s32 	%r18, %r26, %r26;
	setp.gt.s32 	%p12, %r18, %r1;
	@%p12 bra 	$L__BB14_8;
$L__BB14_6:
	rem.u32 	%r15, %r1, %r26;
	setp.eq.s32 	%p10, %r15, 0;
	@%p10 bra 	$L__BB14_13;
	add.s32 	%r16, %r26, 2;
	rem.u32 	%r17, %r1, %r16;
	setp.eq.s32 	%p11, %r17, 0;
	@%p11 bra 	$L__BB14_13;
	bra.uni 	$L__BB14_5;
$L__BB14_8:
	setp.lt.s32 	%p13, %r1, 1;
	@%p13 bra 	$L__BB14_12;
	mov.b32 	%r27, 1;
	mov.u32 	%r28, %r1;
$L__BB14_10:
	mul.hi.u32 	%r20, %r28, -858993459;
	shr.u32 	%r7, %r20, 3;
	mul.lo.s32 	%r21, %r7, 10;
	sub.s32 	%r22, %r28, %r21;
	mul.lo.s32 	%r27, %r27, %r22;
	setp.gt.u32 	%p14, %r28, 9;
	mov.u32 	%r28, %r7;
	@%p14 bra 	$L__BB14_10;
	and.b32  	%r23, %r27, 1;
	setp.eq.b32 	%p15, %r23, 1;
	not.pred 	%p16, %p15;
	@%p16 bra 	$L__BB14_13;
$L__BB14_12:
	cvta.to.global.u64 	%rd3, %rd2;
	atom.global.add.u32 	%r24, [%rd3], 1;
	atom.global.add.u32 	%r25, [%rd3], -1;
	cvta.to.global.u64 	%rd4, %rd1;
	mul.wide.s32 	%rd5, %r25, 4;
	add.s64 	%rd6, %rd4, %rd5;
	st.global.u32 	[%rd6], %r1;
$L__BB14_13:
	ret;

}
	// .globl	_Z33findPrimesWithDigitDifferenceEvenPiiiiS_
.visible .entry _Z33findPrimesWithDigitDifferenceEvenPiiiiS_(
	.param .u64 .ptr .align 1 _Z33findPrimesWithDigitDifferenceEvenPiiiiS__param_0,
	.param .u32 _Z33findPrimesWithDigitDifferenceEvenPiiiiS__param_1,
	.param .u32 _Z33findPrimesWithDigitDifferenceEvenPiiiiS__param_2,
	.param .u32 _Z33findPrimesWithDigitDifferenceEvenPiiiiS__param_3,
	.param .u64 .ptr .align 1 _Z33findPrimesWithDigitDifferenceEvenPiiiiS__param_4
)
{
	.reg .pred 	%p<16>;
	.reg .b32 	%r<34>;
	.reg .b64 	%rd<7>;

	ld.param.u64 	%rd1, [_Z33findPrimesWithDigitDifferenceEvenPiiiiS__param_0];
	ld.param.u32 	%r10, [_Z33findPrimesWithDigitDifferenceEvenPiiiiS__param_1];
	ld.param.u32 	%r8, [_Z33findPrimesWithDigitDifferenceEvenPiiiiS__param_2];
	ld.param.u32 	%r9, [_Z33findPrimesWithDigitDifferenceEvenPiiiiS__param_3];
	ld.param.u64 	%rd2, [_Z33findPrimesWithDigitDifferenceEvenPiiiiS__param_4];
	mov.u32 	%r11, %ctaid.x;
	mov.u32 	%r12, %ntid.x;
	mov.u32 	%r13, %tid.x;
	mad.lo.s32 	%r1, %r11, %r12, %r13;
	setp.ge.s32 	%p1, %r1, %r10;
	setp.lt.s32 	%p2, %r1, 2;
	or.pred  	%p3, %p2, %p1;
	@%p3 bra 	$L__BB15_13;
	setp.lt.u32 	%p4, %r1, 4;
	@%p4 bra 	$L__BB15_8;
	and.b32  	%r14, %r1, 1;
	setp.eq.b32 	%p5, %r14, 1;
	not.pred 	%p6, %p5;
	mul.lo.s32 	%r15, %r1, -1431655765;
	setp.lt.u32 	%p7, %r15, 1431655766;
	or.pred  	%p8, %p6, %p7;
	@%p8 bra 	$L__BB15_13;
	setp.lt.u32 	%p9, %r1, 25;
	@%p9 bra 	$L__BB15_8;
	mov.b32 	%r31, 5;
	bra.uni 	$L__BB15_6;
$L__BB15_5:
	add.s32 	%r31, %r31, 6;
	mul.lo.s32 	%r20, %r31, %r31;
	setp.gt.s32 	%p12, %r20, %r1;
	@%p12 bra 	$L__BB15_8;
$L__BB15_6:
	rem.u32 	%r17, %r1, %r31;
	setp.eq.s32 	%p10, %r17, 0;
	@%p10 bra 	$L__BB15_13;
	add.s32 	%r18, %r31, 2;
	rem.u32 	%r19, %r1, %r18;
	setp.eq.s32 	%p11, %r19, 0;
	@%p11 bra 	$L__BB15_13;
	bra.uni 	$L__BB15_5;
$L__BB15_8:
	mul.hi.u32 	%r21, %r1, -858993459;
	shr.u32 	%r22, %r21, 3;
	mul.lo.s32 	%r23, %r22, 10;
	sub.s32 	%r24, %r1, %r23;
	add.s32 	%r25, %r8, %r9;
	sub.s32 	%r26, %r24, %r25;
	abs.s32 	%r33, %r26;
	setp.lt.s32 	%p13, %r33, 1;
	@%p13 bra 	$L__BB15_11;
	mov.u32 	%r32, %r33;
$L__BB15_10:
	mul.hi.u32 	%r27, %r32, -858993459;
	shr.u32 	%r33, %r27, 3;
	setp.gt.u32 	%p14, %r32, 9;
	mov.u32 	%r32, %r33;
	@%p14 bra 	$L__BB15_10;
$L__BB15_11:
	and.b32  	%r28, %r33, 1;
	setp.eq.b32 	%p15, %r28, 1;
	@%p15 bra 	$L__BB15_13;
	cvta.to.global.u64 	%rd3, %rd2;
	atom.global.add.u32 	%r29, [%rd3], 1;
	atom.global.add.u32 	%r30, [%rd3], -1;
	cvta.to.global.u64 	%rd4, %rd1;
	mul.wide.s32 	%rd5, %r30, 4;
	add.s64 	%rd6, %rd4, %rd5;
	st.global.u32 	[%rd6], %r1;
$L__BB15_13:
	ret;

}
	// .globl	_Z32findPrimesWithDigitDifferenceOddPiiiiS_
.visible .entry _Z32findPrimesWithDigitDifferenceOddPiiiiS_(
	.param .u64 .ptr .align 1 _Z32findPrimesWithDigitDifferenceOddPiiiiS__param_0,
	.param .u32 _Z32findPrimesWithDigitDifferenceOddPiiiiS__param_1,
	.param .u32 _Z32findPrimesWithDigitDifferenceOddPiiiiS__param_2,
	.param .u32 _Z32findPrimesWithDigitDifferenceOddPiiiiS__param_3,
	.param .u64 .ptr .align 1 _Z32findPrimesWithDigitDifferenceOddPiiiiS__param_4
)
{
	.reg .pred 	%p<17>;
	.reg .b32 	%r<34>;
	.reg .b64 	%rd<7>;

	ld.param.u64 	%rd1, [_Z32findPrimesWithDigitDifferenceOddPiiiiS__param_0];
	ld.param.u32 	%r10, [_Z32findPrimesWithDigitDifferenceOddPiiiiS__param_1];
	ld.param.u32 	%r8, [_Z32findPrimesWithDigitDifferenceOddPiiiiS__param_2];
	ld.param.u32 	%r9, [_Z32findPrimesWithDigitDifferenceOddPiiiiS__param_3];
	ld.param.u64 	%rd2, [_Z32findPrimesWithDigitDifferenceOddPiiiiS__param_4];
	mov.u32 	%r11, %ctaid.x;
	mov.u32 	%r12, %ntid.x;
	mov.u32 	%r13, %tid.x;
	mad.lo.s32 	%r1, %r11, %r12, %r13;
	setp.ge.s32 	%p1, %r1, %r10;
	setp.lt.s32 	%p2, %r1, 2;
	or.pred  	%p3, %p2, %p1;
	@%p3 bra 	$L__BB16_13;
	setp.lt.u32 	%p4, %r1, 4;
	@%p4 bra 	$L__BB16_8;
	and.b32  	%r14, %r1, 1;
	setp.eq.b32 	%p5, %r14, 1;
	not.pred 	%p6, %p5;
	mul.lo.s32 	%r15, %r1, -1431655765;
	setp.lt.u32 	%p7, %r15, 1431655766;
	or.pred  	%p8, %p6, %p7;
	@%p8 bra 	$L__BB16_13;
	setp.lt.u32 	%p9, %r1, 25;
	@%p9 bra 	$L__BB16_8;
	mov.b32 	%r31, 5;
	bra.uni 	$L__BB16_6;
$L__BB16_5:
	add.s32 	%r31, %r31, 6;
	mul.lo.s32 	%r20, %r31, %r31;
	setp.gt.s32 	%p12, %r20, %r1;
	@%p12 bra 	$L__BB16_8;
$L__BB16_6:
	rem.u32 	%r17, %r1, %r31;
	setp.eq.s32 	%p10, %r17, 0;
	@%p10 bra 	$L__BB16_13;
	add.s32 	%r18, %r31, 2;
	rem.u32 	%r19, %r1, %r18;
	setp.eq.s32 	%p11, %r19, 0;
	@%p11 bra 	$L__BB16_13;
	bra.uni 	$L__BB16_5;
$L__BB16_8:
	mul.hi.u32 	%r21, %r1, -858993459;
	shr.u32 	%r22, %r21, 3;
	mul.lo.s32 	%r23, %r22, 10;
	sub.s32 	%r24, %r1, %r23;
	add.s32 	%r25, %r8, %r9;
	sub.s32 	%r26, %r24, %r25;
	abs.s32 	%r33, %r26;
	setp.lt.s32 	%p13, %r33, 1;
	@%p13 bra 	$L__BB16_11;
	mov.u32 	%r32, %r33;
$L__BB16_10:
	mul.hi.u32 	%r27, %r32, -858993459;
	shr.u32 	%r33, %r27, 3;
	setp.gt.u32 	%p14, %r32, 9;
	mov.u32 	%r32, %r33;
	@%p14 bra 	$L__BB16_10;
$L__BB16_11:
	and.b32  	%r28, %r33, 1;
	setp.eq.b32 	%p15, %r28, 1;
	not.pred 	%p16, %p15;
	@%p16 bra 	$L__BB16_13;
	cvta.to.global.u64 	%rd3, %rd2;
	atom.global.add.u32 	%r29, [%rd3], 1;
	atom.global.add.u32 	%r30, [%rd3], -1;
	cvta.to.global.u64 	%rd4, %rd1;
	mul.wide.s32 	%rd5, %r30, 4;
	add.s64 	%rd6, %rd4, %rd5;
	st.global.u32 	[%rd6], %r1;
$L__BB16_13:
	ret;

}
	// .globl	_Z31findPrimesWithDigitQuotientEvenPiiiiS_
.visible .entry _Z31findPrimesWithDigitQuotientEvenPiiiiS_(
	.param .u64 .ptr .align 1 _Z31findPrimesWithDigitQuotientEvenPiiiiS__param_0,
	.param .u32 _Z31findPrimesWithDigitQuotientEvenPiiiiS__param_1,
	.param .u32 _Z31findPrimesWithDigitQuotientEvenPiiiiS__param_2,
	.param .u32 _Z31findPrimesWithDigitQuotientEvenPiiiiS__param_3,
	.param .u64 .ptr .align 1 _Z31findPrimesWithDigitQuotientEvenPiiiiS__param_4
)
{
	.reg .pred 	%p<16>;
	.reg .b32 	%r<33>;
	.reg .b64 	%rd<7>;

	ld.param.u64 	%rd1, [_Z31findPrimesWithDigitQuotientEvenPiiiiS__param_0];
	ld.param.u32 	%r10, [_Z31findPrimesWithDigitQuotientEvenPiiiiS__param_1];
	ld.param.u32 	%r8, [_Z31findPrimesWithDigitQuotientEvenPiiiiS__param_2];
	ld.param.u32 	%r9, [_Z31findPrimesWithDigitQuotientEvenPiiiiS__param_3];
	ld.param.u64 	%rd2, [_Z31findPrimesWithDigitQuotientEvenPiiiiS__param_4];
	mov.u32 	%r11, %ctaid.x;
	mov.u32 	%r12, %ntid.x;
	mov.u32 	%r13, %tid.x;
	mad.lo.s32 	%r1, %r11, %r12, %r13;
	setp.ge.s32 	%p1, %r1, %r10;
	setp.lt.s32 	%p2, %r1, 2;
	or.pred  	%p3, %p2, %p1;
	@%p3 bra 	$L__BB17_13;
	setp.lt.u32 	%p4, %r1, 4;
	@%p4 bra 	$L__BB17_8;
	and.b32  	%r14, %r1, 1;
	setp.eq.b32 	%p5, %r14, 1;
	not.pred 	%p6, %p5;
	mul.lo.s32 	%r15, %r1, -1431655765;
	setp.lt.u32 	%p7, %r15, 1431655766;
	or.pred  	%p8, %p6, %p7;
	@%p8 bra 	$L__BB17_13;
	setp.lt.u32 	%p9, %r1, 25;
	@%p9 bra 	$L__BB17_8;
	mov.b32 	%r30, 5;
	bra.uni 	$L__BB17_6;
$L__BB17_5:
	add.s32 	%r30, %r30, 6;
	mul.lo.s32 	%r20, %r30, %r30;
	setp.gt.s32 	%p12, %r20, %r1;
	@%p12 bra 	$L__BB17_8;
$L__BB17_6:
	rem.u32 	%r17, %r1, %r30;
	setp.eq.s32 	%p10, %r17, 0;
	@%p10 bra 	$L__BB17_13;
	add.s32 	%r18, %r30, 2;
	rem.u32 	%r19, %r1, %r18;
	setp.eq.s32 	%p11, %r19, 0;
	@%p11 bra 	$L__BB17_13;
	bra.uni 	$L__BB17_5;
$L__BB17_8:
	mul.hi.u32 	%r21, %r1, -858993459;
	shr.u32 	%r22, %r21, 3;
	mul.lo.s32 	%r23, %r22, 10;
	sub.s32 	%r24, %r1, %r23;
	sub.s32 	%r25, %r24, %r8;
	div.s32 	%r32, %r25, %r9;
	setp.lt.s32 	%p13, %r32, 1;
	@%p13 bra 	$L__BB17_11;
	mov.u32 	%r31, %r32;
$L__BB17_10:
	mul.hi.u32 	%r26, %r31, -858993459;
	shr.u32 	%r32, %r26, 3;
	setp.gt.u32 	%p14, %r31, 9;
	mov.u32 	%r31, %r32;
	@%p14 bra 	$L__BB17_10;
$L__BB17_11:
	and.b32  	%r27, %r32, 1;
	setp.eq.b32 	%p15, %r27, 1;
	@%p15 bra 	$L__BB17_13;
	cvta.to.global.u64 	%rd3, %rd2;
	atom.global.add.u32 	%r28, [%rd3], 1;
	atom.global.add.u32 	%r29, [%rd3], -1;
	cvta.to.global.u64 	%rd4, %rd1;
	mul.wide.s32 	%rd5, %r29, 4;
	add.s64 	%rd6, %rd4, %rd5;
	st.global.u32 	[%rd6], %r1;
$L__BB17_13:
	ret;

}
	// .globl	_Z30findPrimesWithDigitQuotientOddPiiiiS_
.visible .entry _Z30findPrimesWithDigitQuotientOddPiiiiS_(
	.param .u64 .ptr .align 1 _Z30findPrimesWithDigitQuotientOddPiiiiS__param_0,
	.param .u32 _Z30findPrimesWithDigitQuotientOddPiiiiS__param_1,
	.param .u32 _Z30findPrimesWithDigitQuotientOddPiiiiS__param_2,
	.param .u32 _Z30findPrimesWithDigitQuotientOddPiiiiS__param_3,
	.param .u64 .ptr .align 1 _Z30findPrimesWithDigitQuotientOddPiiiiS__param_4
)
{
	.reg .pred 	%p<17>;
	.reg .b32 	%r<33>;
	.reg .b64 	%rd<7>;

	ld.param.u64 	%rd1, [_Z30findPrimesWithDigitQuotientOddPiiiiS__param_0];
	ld.param.u32 	%r10, [_Z30findPrimesWithDigitQuotientOddPiiiiS__param_1];
	ld.param.u32 	%r8, [_Z30findPrimesWithDigitQuotientOddPiiiiS__param_2];
	ld.param.u32 	%r9, [_Z30findPrimesWithDigitQuotientOddPiiiiS__param_3];
	ld.param.u64 	%rd2, [_Z30findPrimesWithDigitQuotientOddPiiiiS__param_4];
	mov.u32 	%r11, %ctaid.x;
	mov.u32 	%r12, %ntid.x;
	mov.u32 	%r13, %tid.x;
	mad.lo.s32 	%r1, %r11, %r12, %r13;
	setp.ge.s32 	%p1, %r1, %r10;
	setp.lt.s32 	%p2, %r1, 2;
	or.pred  	%p3, %p2, %p1;
	@%p3 bra 	$L__BB18_13;
	setp.lt.u32 	%p4, %r1, 4;
	@%p4 bra 	$L__BB18_8;
	and.b32  	%r14, %r1, 1;
	setp.eq.b32 	%p5, %r14, 1;
	not.pred 	%p6, %p5;
	mul.lo.s32 	%r15, %r1, -1431655765;
	setp.lt.u32 	%p7, %r15, 1431655766;
	or.pred  	%p8, %p6, %p7;
	@%p8 bra 	$L__BB18_13;
	setp.lt.u32 	%p9, %r1, 25;
	@%p9 bra 	$L__BB18_8;
	mov.b32 	%r30, 5;
	bra.uni 	$L__BB18_6;
$L__BB18_5:
	add.s32 	%r30, %r30, 6;
	mul.lo.s32 	%r20, %r30, %r30;
	setp.gt.s32 	%p12, %r20, %r1;
	@%p12 bra 	$L__BB18_8;
$L__BB18_6:
	rem.u32 	%r17, %r1, %r30;
	setp.eq.s32 	%p10, %r17, 0;
	@%p10 bra 	$L__BB18_13;
	add.s32 	%r18, %r30, 2;
	rem.u32 	%r19, %r1, %r18;
	setp.eq.s32 	%p11, %r19, 0;
	@%p11 bra 	$L__BB18_13;
	bra.uni 	$L__BB18_5;
$L__BB18_8:
	mul.hi.u32 	%r21, %r1, -858993459;
	shr.u32 	%r22, %r21, 3;
	mul.lo.s32 	%r23, %r22, 10;
	sub.s32 	%r24, %r1, %r23;
	sub.s32 	%r25, %r24, %r8;
	div.s32 	%r32, %r25, %r9;
	setp.lt.s32 	%p13, %r32, 1;
	@%p13 bra 	$L__BB18_11;
	mov.u32 	%r31, %r32;
$L__BB18_10:
	mul.hi.u32 	%r26, %r31, -858993459;
	shr.u32 	%r32, %r26, 3;
	setp.gt.u32 	%p14, %r31, 9;
	mov.u32 	%r31, %r32;
	@%p14 bra 	$L__BB18_10;
$L__BB18_11:
	and.b32  	%r27, %r32, 1;
	setp.eq.b32 	%p15, %r27, 1;
	not.pred 	%p16, %p15;
	@%p16 bra 	$L__BB18_13;
	cvta.to.global.u64 	%rd3, %rd2;
	atom.global.add.u32 	%r28, [%rd3], 1;
	atom.global.add.u32 	%r29, [%rd3], -1;
	cvta.to.global.u64 	%rd4, %rd1;
	mul.wide.s32 	%rd5, %r29, 4;
	add.s64 	%rd6, %rd4, %rd5;
	st.global.u32 	[%rd6], %r1;
$L__BB18_13:
	ret;

}


// ===== COMPILED SASS (sm_100) =====

	.target	sm_100

	.elftype	@"ET_EXEC"


//--------------------- .note.nv.tkinfo           --------------------------
	.section	.note.nv.tkinfo,"",@"SHT_NOTE"
	.sectionflags	@"SHF_NOTE_NV_TKINFO"
	.tkinfo
        /*0018*/ 	.word	0x00000002
        /*0030*/ 	.string	""
        /*0030*/ 	.string	"ptxas"
        /*0030*/ 	.string	"Cuda compilation tools, release 13.0, V13.0.88"
        /*0030*/ 	.string	"Build cuda_13.0.r13.0/compiler.36424714_0"
        /*0030*/ 	.string	"-arch sm_100 -m 64 "



//--------------------- .note.nv.cuinfo           --------------------------
	.section	.note.nv.cuinfo,"",@"SHT_NOTE"
	.sectionflags	@"SHF_NOTE_NV_CUINFO"
        /*0018*/ 	.short	0x0002
        /*001a*/ 	.short	0x0064
        /*001c*/ 	.short	0x0082
	.zero		2


//--------------------- .nv.info                  --------------------------
	.section	.nv.info,"",@"SHT_CUDA_INFO"
	.align	4


	//----- nvinfo : EIATTR_REGCOUNT
	.align		4
        /*0000*/ 	.byte	0x04, 0x2f
        /*0002*/ 	.short	(.L_1 - .L_0)
	.align		4
.L_0:
        /*0004*/ 	.word	index@(_Z10findPrimesPiiS_)
        /*0008*/ 	.word	0x0000000e


	//----- nvinfo : EIATTR_FRAME_SIZE
	.align		4
.L_1:
        /*000c*/ 	.byte	0x04, 0x11
        /*000e*/ 	.short	(.L_3 - .L_2)
	.align		4
.L_2:
        /*0010*/ 	.word	index@(_Z10findPrimesPiiS_)
        /*0014*/ 	.word	0x00000000


	//----- nvinfo : EIATTR_REGCOUNT
	.align		4
.L_3:
        /*0018*/ 	.byte	0x04, 0x2f
        /*001a*/ 	.short	(.L_5 - .L_4)
	.align		4
.L_4:
        /*001c*/ 	.word	index@(_Z15findPrimesRangePiiiS_)
        /*0020*/ 	.word	0x0000000e


	//----- nvinfo : EIATTR_FRAME_SIZE
	.align		4
.L_5:
        /*0024*/ 	.byte	0x04, 0x11
        /*0026*/ 	.short	(.L_7 - .L_6)
	.align		4
.L_6:
        /*0028*/ 	.word	index@(_Z15findPrimesRangePiiiS_)
        /*002c*/ 	.word	0x00000000


	//----- nvinfo : EIATTR_REGCOUNT
	.align		4
.L_7:
        /*0030*/ 	.byte	0x04, 0x2f
        /*0032*/ 	.short	(.L_9 - .L_8)
	.align		4
.L_8:
        /*0034*/ 	.word	index@(_Z21findPrimesDivisibleByPiiiS_)
        /*0038*/ 	.word	0x0000000e


	//----- nvinfo : EIATTR_FRAME_SIZE
	.align		4
.L_9:
        /*003c*/ 	.byte	0x04, 0x11
        /*003e*/ 	.short	(.L_11 - .L_10)
	.align		4
.L_10:
        /*0040*/ 	.word	index@(_Z21findPrimesDivisibleByPiiiS_)
        /*0044*/ 	.word	0x00000000


	//----- nvinfo : EIATTR_REGCOUNT
	.align		4
.L_11:
        /*0048*/ 	.byte	0x04, 0x2f
        /*004a*/ 	.short	(.L_13 - .L_12)
	.align		4
.L_12:
        /*004c*/ 	.word	index@(_Z24findPrimesNotDivisibleByPiiiS_)
        /*0050*/ 	.word	0x0000000e


	//----- nvinfo : EIATTR_FRAME_SIZE
	.align		4
.L_13:
        /*0054*/ 	.byte	0x04, 0x11
        /*0056*/ 	.short	(.L_15 - .L_14)
	.align		4
.L_14:
        /*0058*/ 	.word	index@(_Z24findPrimesNotDivisibleByPiiiS_)
        /*005c*/ 	.word	0x00000000


	//----- nvinfo : EIATTR_REGCOUNT
	.align		4
.L_15:
        /*0060*/ 	.byte	0x04, 0x2f
        /*0062*/ 	.short	(.L_17 - .L_16)
	.align		4
.L_16:
        /*0064*/ 	.word	index@(_Z23findPrimesWithSumDigitsPiiiS_)
        /*0068*/ 	.word	0x0000000e


	//----- nvinfo : EIATTR_FRAME_SIZE
	.align		4
.L_17:
        /*006c*/ 	.byte	0x04, 0x11
        /*006e*/ 	.short	(.L_19 - .L_18)
	.align		4
.L_18:
        /*0070*/ 	.word	index@(_Z23findPrimesWithSumDigitsPiiiS_)
        /*0074*/ 	.word	0x00000000


	//----- nvinfo : EIATTR_REGCOUNT
	.align		4
.L_19:
        /*0078*/ 	.byte	0x04, 0x2f
        /*007a*/ 	.short	(.L_21 - .L_20)
	.align		4
.L_20:
        /*007c*/ 	.word	index@(_Z27findPrimesWithProductDigitsPiiiS_)
        /*0080*/ 	.word	0x0000000e


	//----- nvinfo : EIATTR_FRAME_SIZE
	.align		4
.L_21:
        /*0084*/ 	.byte	0x04, 0x11
        /*0086*/ 	.short	(.L_23 - .L_22)
	.align		4
.L_22:
        /*0088*/ 	.word	index@(_Z27findPrimesWithProductDigitsPiiiS_)
        /*008c*/ 	.word	0x00000000


	//----- nvinfo : EIATTR_REGCOUNT
	.align		4
.L_23:
        /*0090*/ 	.byte	0x04, 0x2f
        /*0092*/ 	.short	(.L_25 - .L_24)
	.align		4
.L_24:
        /*0094*/ 	.word	index@(_Z24findPrimesWithDigitCountPiiiS_)
        /*0098*/ 	.word	0x0000000e


	//----- nvinfo : EIATTR_FRAME_SIZE
	.align		4
.L_25:
        /*009c*/ 	.byte	0x04, 0x11
        /*009e*/ 	.short	(.L_27 - .L_26)
	.align		4
.L_26:
        /*00a0*/ 	.word	index@(_Z24findPrimesWithDigitCountPiiiS_)
        /*00a4*/ 	.word	0x00000000


	//----- nvinfo : EIATTR_REGCOUNT
	.align		4
.L_27:
        /*00a8*/ 	.byte	0x04, 0x2f
        /*00aa*/ 	.short	(.L_29 - .L_28)
	.align		4
.L_28:
        /*00ac*/ 	.word	index@(_Z19findPrimesWithDigitPiiiS_)
        /*00b0*/ 	.word	0x0000000e


	//----- nvinfo : EIATTR_FRAME_SIZE
	.align		4
.L_29:
        /*00b4*/ 	.byte	0x04, 0x11
        /*00b6*/ 	.short	(.L_31 - .L_30)
	.align		4
.L_30:
        /*00b8*/ 	.word	index@(_Z19findPrimesWithDigitPiiiS_)
        /*00bc*/ 	.word	0x00000000


	//----- nvinfo : EIATTR_REGCOUNT
	.align		4
.L_31:
        /*00c0*/ 	.byte	0x04, 0x2f
        /*00c2*/ 	.short	(.L_33 - .L_32)
	.align		4
.L_32:
        /*00c4*/ 	.word	index@(_Z21findPrimesWithNoDigitPiiiS_)
        /*00c8*/ 	.word	0x0000000e


	//----- nvinfo : EIATTR_FRAME_SIZE
	.align		4
.L_33:
        /*00cc*/ 	.byte	0x04, 0x11
        /*00ce*/ 	.short	(.L_35 - .L_34)
	.align		4
.L_34:
        /*00d0*/ 	.word	index@(_Z21findPrimesWithNoDigitPiiiS_)
        /*00d4*/ 	.word	0x00000000


	//----- nvinfo : EIATTR_REGCOUNT
	.align		4
.L_35:
        /*00d8*/ 	.byte	0x04, 0x2f
        /*00da*/ 	.short	(.L_37 - .L_36)
	.align		4
.L_36:
        /*00dc*/ 	.word	index@(_Z28findPrimesWithEvenDigitCountPiiS_)
        /*00e0*/ 	.word	0x0000000e


	//----- nvinfo : EIATTR_FRAME_SIZE
	.align		4
.L_37:
        /*00e4*/ 	.byte	0x04, 0x11
        /*00e6*/ 	.short	(.L_39 - .L_38)
	.align		4
.L_38:
        /*00e8*/ 	.word	index@(_Z28findPrimesWithEvenDigitCountPiiS_)
        /*00ec*/ 	.word	0x00000000


	//----- nvinfo : EIATTR_REGCOUNT
	.align		4
.L_39:
        /*00f0*/ 	.byte	0x04, 0x2f
        /*00f2*/ 	.short	(.L_41 - .L_40)
	.align		4
.L_40:
        /*00f4*/ 	.word	index@(_Z27findPrimesWithOddDigitCountPiiS_)
        /*00f8*/ 	.word	0x0000000e


	//----- nvinfo : EIATTR_FRAME_SIZE
	.align		4
.L_41:
        /*00fc*/ 	.byte	0x04, 0x11
        /*00fe*/ 	.short	(.L_43 - .L_42)
	.align		4
.L_42:
        /*0100*/ 	.word	index@(_Z27findPrimesWithOddDigitCountPiiS_)
        /*0104*/ 	.word	0x00000000


	//----- nvinfo : EIATTR_REGCOUNT
	.align		4
.L_43:
        /*0108*/ 	.byte	0x04, 0x2f
        /*010a*/ 	.short	(.L_45 - .L_44)
	.align		4
.L_44:
        /*010c*/ 	.word	index@(_Z26findPrimesWithDigitSumEvenPiiS_)
        /*0110*/ 	.word	0x0000000e


	//----- nvinfo : EIATTR_FRAME_SIZE
	.align		4
.L_45:
        /*0114*/ 	.byte	0x04, 0x11
        /*0116*/ 	.short	(.L_47 - .L_46)
	.align		4
.L_46:
        /*0118*/ 	.word	index@(_Z26findPrimesWithDigitSumEvenPiiS_)
        /*011c*/ 	.word	0x00000000


	//----- nvinfo : EIATTR_REGCOUNT
	.align		4
.L_47:
        /*0120*/ 	.byte	0x04, 0x2f
        /*0122*/ 	.short	(.L_49 - .L_48)
	.align		4
.L_48:
        /*0124*/ 	.word	index@(_Z25findPrimesWithDigitSumOddPiiS_)
        /*0128*/ 	.word	0x0000000e


	//----- nvinfo : EIATTR_FRAME_SIZE
	.align		4
.L_49:
        /*012c*/ 	.byte	0x04, 0x11
        /*012e*/ 	.short	(.L_51 - .L_50)
	.align		4
.L_50:
        /*0130*/ 	.word	index@(_Z25findPrimesWithDigitSumOddPiiS_)
        /*0134*/ 	.word	0x00000000


	//----- nvinfo : EIATTR_REGCOUNT
	.align		4
.L_51:
        /*0138*/ 	.byte	0x04, 0x2f
        /*013a*/ 	.short	(.L_53 - .L_52)
	.align		4
.L_52:
        /*013c*/ 	.word	index@(_Z30findPrimesWithDigitProductEvenPiiS_)
        /*0140*/ 	.word	0x0000000e


	//----- nvinfo : EIATTR_FRAME_SIZE
	.align		4
.L_53:
        /*0144*/ 	.byte	0x04, 0x11
        /*0146*/ 	.short	(.L_55 - .L_54)
	.align		4
.L_54:
        /*0148*/ 	.word	index@(_Z30findPrimesWithDigitProductEvenPiiS_)
        /*014c*/ 	.word	0x00000000


	//----- nvinfo : EIATTR_REGCOUNT
	.align		4
.L_55:
        /*0150*/ 	.byte	0x04, 0x2f
        /*0152*/ 	.short	(.L_57 - .L_56)
	.align		4
.L_56:
        /*0154*/ 	.word	index@(_Z29findPrimesWithDigitProductOddPiiS_)
        /*0158*/ 	.word	0x0000000e


	//----- nvinfo : EIATTR_FRAME_SIZE
	.align		4
.L_57:
        /*015c*/ 	.byte	0x04, 0x11
        /*015e*/ 	.short	(.L_59 - .L_58)
	.align		4
.L_58:
        /*0160*/ 	.word	index@(_Z29findPrimesWithDigitProductOddPiiS_)
        /*0164*/ 	.word	0x00000000


	//----- nvinfo : EIATTR_REGCOUNT
	.align		4
.L_59:
        /*0168*/ 	.byte	0x04, 0x2f
        /*016a*/ 	.short	(.L_61 - .L_60)
	.align		4
.L_60:
        /*016c*/ 	.word	index@(_Z33findPrimesWithDigitDifferenceEvenPiiiiS_)
        /*0170*/ 	.word	0x0000000e


	//----- nvinfo : EIATTR_FRAME_SIZE
	.align		4
.L_61:
        /*0174*/ 	.byte	0x04, 0x11
        /*0176*/ 	.short	(.L_63 - .L_62)
	.align		4
.L_62:
        /*0178*/ 	.word	index@(_Z33findPrimesWithDigitDifferenceEvenPiiiiS_)
        /*017c*/ 	.word	0x00000000


	//----- nvinfo : EIATTR_REGCOUNT
	.align		4
.L_63:
        /*0180*/ 	.byte	0x04, 0x2f
        /*0182*/ 	.short	(.L_65 - .L_64)
	.align		4
.L_64:
        /*0184*/ 	.word	index@(_Z32findPrimesWithDigitDifferenceOddPiiiiS_)
        /*0188*/ 	.word	0x0000000e


	//----- nvinfo : EIATTR_FRAME_SIZE
	.align		4
.L_65:
        /*018c*/ 	.byte	0x04, 0x11
        /*018e*/ 	.short	(.L_67 - .L_66)
	.align		4
.L_66:
        /*0190*/ 	.word	index@(_Z32findPrimesWithDigitDifferenceOddPiiiiS_)
        /*0194*/ 	.word	0x00000000


	//----- nvinfo : EIATTR_REGCOUNT
	.align		4
.L_67:
        /*0198*/ 	.byte	0x04, 0x2f
        /*019a*/ 	.short	(.L_69 - .L_68)
	.align		4
.L_68:
        /*019c*/ 	.word	index@(_Z31findPrimesWithDigitQuotientEvenPiiiiS_)
        /*01a0*/ 	.word	0x0000000e


	//----- nvinfo : EIATTR_FRAME_SIZE
	.align		4
.L_69:
        /*01a4*/ 	.byte	0x04, 0x11
        /*01a6*/ 	.short	(.L_71 - .L_70)
	.align		4
.L_70:
        /*01a8*/ 	.word	index@(_Z31findPrimesWithDigitQuotientEvenPiiiiS_)
        /*01ac*/ 	.word	0x00000000


	//----- nvinfo : EIATTR_REGCOUNT
	.align		4
.L_71:
        /*01b0*/ 	.byte	0x04, 0x2f
        /*01b2*/ 	.short	(.L_73 - .L_72)
	.align		4
.L_72:
        /*01b4*/ 	.word	index@(_Z30findPrimesWithDigitQuotientOddPiiiiS_)
        /*01b8*/ 	.word	0x0000000e


	//----- nvinfo : EIATTR_FRAME_SIZE
	.align		4
.L_73:
        /*01bc*/ 	.byte	0x04, 0x11
        /*01be*/ 	.short	(.L_75 - .L_74)
	.align		4
.L_74:
        /*01c0*/ 	.word	index@(_Z30findPrimesWithDigitQuotientOddPiiiiS_)
        /*01c4*/ 	.word	0x00000000


	//----- nvinfo : EIATTR_MIN_STACK_SIZE
	.align		4
.L_75:
        /*01c8*/ 	.byte	0x04, 0x12
        /*01ca*/ 	.short	(.L_77 - .L_76)
	.align		4
.L_76:
        /*01cc*/ 	.word	index@(_Z30findPrimesWithDigitQuotientOddPiiiiS_)
        /*01d0*/ 	.word	0x00000000


	//----- nvinfo : EIATTR_MIN_STACK_SIZE
	.align		4
.L_77:
        /*01d4*/ 	.byte	0x04, 0x12
        /*01d6*/ 	.short	(.L_79 - .L_78)
	.align		4
.L_78:
        /*01d8*/ 	.word	index@(_Z31findPrimesWithDigitQuotientEvenPiiiiS_)
        /*01dc*/ 	.word	0x00000000


	//----- nvinfo : EIATTR_MIN_STACK_SIZE
	.align		4
.L_79:
        /*01e0*/ 	.byte	0x04, 0x12
        /*01e2*/ 	.short	(.L_81 - .L_80)
	.align		4
.L_80:
        /*01e4*/ 	.word	index@(_Z32findPrimesWithDigitDifferenceOddPiiiiS_)
        /*01e8*/ 	.word	0x00000000


	//----- nvinfo : EIATTR_MIN_STACK_SIZE
	.align		4
.L_81:
        /*01ec*/ 	.byte	0x04, 0x12
        /*01ee*/ 	.short	(.L_83 - .L_82)
	.align		4
.L_82:
        /*01f0*/ 	.word	index@(_Z33findPrimesWithDigitDifferenceEvenPiiiiS_)
        /*01f4*/ 	.word	0x00000000


	//----- nvinfo : EIATTR_MIN_STACK_SIZE
	.align		4
.L_83:
        /*01f8*/ 	.byte	0x04, 0x12
        /*01fa*/ 	.short	(.L_85 - .L_84)
	.align		4
.L_84:
        /*01fc*/ 	.word	index@(_Z29findPrimesWithDigitProductOddPiiS_)
        /*0200*/ 	.word	0x00000000


	//----- nvinfo : EIATTR_MIN_STACK_SIZE
	.align		4
.L_85:
        /*0204*/ 	.byte	0x04, 0x12
        /*0206*/ 	.short	(.L_87 - .L_86)
	.align		4
.L_86:
        /*0208*/ 	.word	index@(_Z30findPrimesWithDigitProductEvenPiiS_)
        /*020c*/ 	.word	0x00000000


	//----- nvinfo : EIATTR_MIN_STACK_SIZE
	.align		4
.L_87:
        /*0210*/ 	.byte	0x04, 0x12
        /*0212*/ 	.short	(.L_89 - .L_88)
	.align		4
.L_88:
        /*0214*/ 	.word	index@(_Z25findPrimesWithDigitSumOddPiiS_)
        /*0218*/ 	.word	0x00000000


	//----- nvinfo : EIATTR_MIN_STACK_SIZE
	.align		4
.L_89:
        /*021c*/ 	.byte	0x04, 0x12
        /*021e*/ 	.short	(.L_91 - .L_90)
	.align		4
.L_90:
        /*0220*/ 	.word	index@(_Z26findPrimesWithDigitSumEvenPiiS_)
        /*0224*/ 	.word	0x00000000


	//----- nvinfo : EIATTR_MIN_STACK_SIZE
	.align		4
.L_91:
        /*0228*/ 	.byte	0x04, 0x12
        /*022a*/ 	.short	(.L_93 - .L_92)
	.align		4
.L_92:
        /*022c*/ 	.word	index@(_Z27findPrimesWithOddDigitCountPiiS_)
        /*0230*/ 	.word	0x00000000


	//----- nvinfo : EIATTR_MIN_STACK_SIZE
	.align		4
.L_93:
        /*0234*/ 	.byte	0x04, 0x12
        /*0236*/ 	.short	(.L_95 - .L_94)
	.align		4
.L_94:
        /*0238*/ 	.word	index@(_Z28findPrimesWithEvenDigitCountPiiS_)
        /*023c*/ 	.word	0x00000000


	//----- nvinfo : EIATTR_MIN_STACK_SIZE
	.align		4
.L_95:
        /*0240*/ 	.byte	0x04, 0x12
        /*0242*/ 	.short	(.L_97 - .L_96)
	.align		4
.L_96:
        /*0244*/ 	.word	index@(_Z21findPrimesWithNoDigitPiiiS_)
        /*0248*/ 	.word	0x00000000


	//----- nvinfo : EIATTR_MIN_STACK_SIZE
	.align		4
.L_97:
        /*024c*/ 	.byte	0x04, 0x12
        /*024e*/ 	.short	(.L_99 - .L_98)
	.align		4
.L_98:
        /*0250*/ 	.word	index@(_Z19findPrimesWithDigitPiiiS_)
        /*0254*/ 	.word	0x00000000


	//----- nvinfo : EIATTR_MIN_STACK_SIZE
	.align		4
.L_99:
        /*0258*/ 	.byte	0x04, 0x12
        /*025a*/ 	.short	(.L_101 - .L_100)
	.align		4
.L_100:
        /*025c*/ 	.word	index@(_Z24findPrimesWithDigitCountPiiiS_)
        /*0260*/ 	.word	0x00000000


	//----- nvinfo : EIATTR_MIN_STACK_SIZE
	.align		4
.L_101:
        /*0264*/ 	.byte	0x04, 0x12
        /*0266*/ 	.short	(.L_103 - .L_102)
	.align		4
.L_102:
        /*0268*/ 	.word	index@(_Z27findPrimesWithProductDigitsPiiiS_)
        /*026c*/ 	.word	0x00000000


	//----- nvinfo : EIATTR_MIN_STACK_SIZE
	.align		4
.L_103:
        /*0270*/ 	.byte	0x04, 0x12
        /*0272*/ 	.short	(.L_105 - .L_104)
	.align		4
.L_104:
        /*0274*/ 	.word	index@(_Z23findPrimesWithSumDigitsPiiiS_)
        /*0278*/ 	.word	0x00000000


	//----- nvinfo : EIATTR_MIN_STACK_SIZE
	.align		4
.L_105:
        /*027c*/ 	.byte	0x04, 0x12
        /*027e*/ 	.short	(.L_107 - .L_106)
	.align		4
.L_106:
        /*0280*/ 	.word	index@(_Z24findPrimesNotDivisibleByPiiiS_)
        /*0284*/ 	.word	0x00000000


	//----- nvinfo : EIATTR_MIN_STACK_SIZE
	.align		4
.L_107:
        /*0288*/ 	.byte	0x04, 0x12
        /*028a*/ 	.short	(.L_109 - .L_108)
	.align		4
.L_108:
        /*028c*/ 	.word	index@(_Z21findPrimesDivisibleByPiiiS_)
        /*0290*/ 	.word	0x00000000


	//----- nvinfo : EIATTR_MIN_STACK_SIZE
	.align		4
.L_109:
        /*0294*/ 	.byte	0x04, 0x12
        /*0296*/ 	.short	(.L_111 - .L_110)
	.align		4
.L_110:
        /*0298*/ 	.word	index@(_Z15findPrimesRangePiiiS_)
        /*029c*/ 	.word	0x00000000


	//----- nvinfo : EIATTR_MIN_STACK_SIZE
	.align		4
.L_111:
        /*02a0*/ 	.byte	0x04, 0x12
        /*02a2*/ 	.short	(.L_113 - .L_112)
	.align		4
.L_112:
        /*02a4*/ 	.word	index@(_Z10findPrimesPiiS_)
        /*02a8*/ 	.word	0x00000000
.L_113:


//--------------------- .nv.compat                --------------------------
	.section	.nv.compat,"",@"SHT_CUDA_COMPAT_INFO"
	.align	4
        /*0000*/ 	.byte	0x02, 0x09, 0x00, 0x00, 0x02, 0x02, 0x01, 0x00, 0x02, 0x05, 0x05, 0x00, 0x03, 0x07, 0x01, 0x01
        /*0010*/ 	.byte	0x02, 0x03, 0x00, 0x00, 0x02, 0x06, 0x01, 0x00, 0x04, 0x0b, 0x08, 0x00, 0x09, 0x00, 0x00, 0x00
        /*0020*/ 	.byte	0x00, 0x00, 0x00, 0x00


//--------------------- .nv.info._Z30findPrimesWithDigitQuotientOddPiiiiS_ --------------------------
	.section	.nv.info._Z30findPrimesWithDigitQuotientOddPiiiiS_,"",@"SHT_CUDA_INFO"
	.sectionflags	@""
	.align	4


	//----- nvinfo : EIATTR_CUDA_API_VERSION
	.align		4
        /*0000*/ 	.byte	0x04, 0x37
        /*0002*/ 	.short	(.L_115 - .L_114)
.L_114:
        /*0004*/ 	.word	0x00000082


	//----- nvinfo : EIATTR_KPARAM_INFO
	.align		4
.L_115:
        /*0008*/ 	.byte	0x04, 0x17
        /*000a*/ 	.short	(.L_117 - .L_116)
.L_116:
        /*000c*/ 	.word	0x00000000
        /*0010*/ 	.short	0x0004
        /*0012*/ 	.short	0x0018
        /*0014*/ 	.byte	0x00, 0xf5, 0x21, 0x00


	//----- nvinfo : EIATTR_KPARAM_INFO
	.align		4
.L_117:
        /*0018*/ 	.byte	0x04, 0x17
        /*001a*/ 	.short	(.L_119 - .L_118)
.L_118:
        /*001c*/ 	.word	0x00000000
        /*0020*/ 	.short	0x0003
        /*0022*/ 	.short	0x0010
        /*0024*/ 	.byte	0x00, 0xf0, 0x11, 0x00


	//----- nvinfo : EIATTR_KPARAM_INFO
	.align		4
.L_119:
        /*0028*/ 	.byte	0x04, 0x17
        /*002a*/ 	.short	(.L_121 - .L_120)
.L_120:
        /*002c*/ 	.word	0x00000000
        /*0030*/ 	.short	0x0002
        /*0032*/ 	.short	0x000c
        /*0034*/ 	.byte	0x00, 0xf0, 0x11, 0x00


	//----- nvinfo : EIATTR_KPARAM_INFO
	.align		4
.L_121:
        /*0038*/ 	.byte	0x04, 0x17
        /*003a*/ 	.short	(.L_123 - .L_122)
.L_122:
        /*003c*/ 	.word	0x00000000
        /*0040*/ 	.short	0x0001
        /*0042*/ 	.short	0x0008
        /*0044*/ 	.byte	0x00, 0xf0, 0x11, 0x00


	//----- nvinfo : EIATTR_KPARAM_INFO
	.align		4
.L_123:
        /*0048*/ 	.byte	0x04, 0x17
        /*004a*/ 	.short	(.L_125 - .L_124)
.L_124:
        /*004c*/ 	.word	0x00000000
        /*0050*/ 	.short	0x0000
        /*0052*/ 	.short	0x0000
        /*0054*/ 	.byte	0x00, 0xf5, 0x21, 0x00


	//----- nvinfo : EIATTR_SPARSE_MMA_MASK
	.align		4
.L_125:
        /*0058*/ 	.byte	0x03, 0x50
        /*005a*/ 	.short	0x0000


	//----- nvinfo : EIATTR_MAXREG_COUNT
	.align		4
        /*005c*/ 	.byte	0x03, 0x1b
        /*005e*/ 	.short	0x00ff


	//----- nvinfo : EIATTR_MERCURY_ISA_VERSION
	.align		4
        /*0060*/ 	.byte	0x03, 0x5f
        /*0062*/ 	.short	0x0101


	//----- nvinfo : EIATTR_INT_WARP_WIDE_INSTR_OFFSETS
	.align		4
        /*0064*/ 	.byte	0x04, 0x31
        /*0066*/ 	.short	(.L_127 - .L_126)


	//   ....[0]....
.L_126:
        /*0068*/ 	.word	0x000006c0


	//   ....[1]....
        /*006c*/ 	.word	0x00000790


	//----- nvinfo : EIATTR_VRC_CTA_INIT_COUNT
	.align		4
.L_127:
        /*0070*/ 	.byte	0x02, 0x4a
	.zero		1
	.zero		1


	//----- nvinfo : EIATTR_EXIT_INSTR_OFFSETS
	.align		4
        /*0074*/ 	.byte	0x04, 0x1c
        /*0076*/ 	.short	(.L_129 - .L_128)


	//   ....[0]....
.L_128:
        /*0078*/ 	.word	0x00000080


	//   ....[1]....
        /*007c*/ 	.word	0x00000100


	//   ....[2]....
        /*0080*/ 	.word	0x00000260


	//   ....[3]....
        /*0084*/ 	.word	0x000003a0


	//   ....[4]....
        /*0088*/ 	.word	0x000006a0


	//   ....[5]....
        /*008c*/ 	.word	0x000007d0


	//----- nvinfo : EIATTR_CRS_STACK_SIZE
	.align		4
.L_129:
        /*0090*/ 	.byte	0x04, 0x1e
        /*0092*/ 	.short	(.L_131 - .L_130)
.L_130:
        /*0094*/ 	.word	0x00000000


	//----- nvinfo : EIATTR_CBANK_PARAM_SIZE
	.align		4
.L_131:
        /*0098*/ 	.byte	0x03, 0x19
        /*009a*/ 	.short	0x0020


	//----- nvinfo : EIATTR_PARAM_CBANK
	.align		4
        /*009c*/ 	.byte	0x04, 0x0a
        /*009e*/ 	.short	(.L_133 - .L_132)
	.align		4
.L_132:
        /*00a0*/ 	.word	index@(.nv.constant0._Z30findPrimesWithDigitQuotientOddPiiiiS_)
        /*00a4*/ 	.short	0x0380
        /*00a6*/ 	.short	0x0020


	//----- nvinfo : EIATTR_SW_WAR
	.align		4
.L_133:
        /*00a8*/ 	.byte	0x04, 0x36
        /*00aa*/ 	.short	(.L_135 - .L_134)
.L_134:
        /*00ac*/ 	.word	0x00000008
.L_135:


//--------------------- .nv.info._Z31findPrimesWithDigitQuotientEvenPiiiiS_ --------------------------
	.section	.nv.info._Z31findPrimesWithDigitQuotientEvenPiiiiS_,"",@"SHT_CUDA_INFO"
	.sectionflags	@""
	.align	4


	//----- nvinfo : EIATTR_CUDA_API_VERSION
	.align		4
        /*0000*/ 	.byte	0x04, 0x37
        /*0002*/ 	.short	(.L_137 - .L_136)
.L_136:
        /*0004*/ 	.word	0x00000082


	//----- nvinfo : EIATTR_KPARAM_INFO
	.align		4
.L_137:
        /*0008*/ 	.byte	0x04, 0x17
        /*000a*/ 	.short	(.L_139 - .L_138)
.L_138:
        /*000c*/ 	.word	0x00000000
        /*0010*/ 	.short	0x0004
        /*0012*/ 	.short	0x0018
        /*0014*/ 	.byte	0x00, 0xf5, 0x21, 0x00


	//----- nvinfo : EIATTR_KPARAM_INFO
	.align		4
.L_139:
        /*0018*/ 	.byte	0x04, 0x17
        /*001a*/ 	.short	(.L_141 - .L_140)
.L_140:
        /*001c*/ 	.word	0x00000000
        /*0020*/ 	.short	0x0003
        /*0022*/ 	.short	0x0010
        /*0024*/ 	.byte	0x00, 0xf0, 0x11, 0x00


	//----- nvinfo : EIATTR_KPARAM_INFO
	.align		4
.L_141:
        /*0028*/ 	.byte	0x04, 0x17
        /*002a*/ 	.short	(.L_143 - .L_142)
.L_142:
        /*002c*/ 	.word	0x00000000
        /*0030*/ 	.short	0x0002
        /*0032*/ 	.short	0x000c
        /*0034*/ 	.byte	0x00, 0xf0, 0x11, 0x00


	//----- nvinfo : EIATTR_KPARAM_INFO
	.align		4
.L_143:
        /*0038*/ 	.byte	0x04, 0x17
        /*003a*/ 	.short	(.L_145 - .L_144)
.L_144:
        /*003c*/ 	.word	0x00000000
        /*0040*/ 	.short	0x0001
        /*0042*/ 	.short	0x0008
        /*0044*/ 	.byte	0x00, 0xf0, 0x11, 0x00


	//----- nvinfo : EIATTR_KPARAM_INFO
	.align		4
.L_145:
        /*0048*/ 	.byte	0x04, 0x17
        /*004a*/ 	.short	(.L_147 - .L_146)
.L_146:
        /*004c*/ 	.word	0x00000000
        /*0050*/ 	.short	0x0000
        /*0052*/ 	.short	0x0000
        /*0054*/ 	.byte	0x00, 0xf5, 0x21, 0x00


	//----- nvinfo : EIATTR_SPARSE_MMA_MASK
	.align		4
.L_147:
        /*0058*/ 	.byte	0x03, 0x50
        /*005a*/ 	.short	0x0000


	//----- nvinfo : EIATTR_MAXREG_COUNT
	.align		4
        /*005c*/ 	.byte	0x03, 0x1b
        /*005e*/ 	.short	0x00ff


	//----- nvinfo : EIATTR_MERCURY_ISA_VERSION
	.align		4
        /*0060*/ 	.byte	0x03, 0x5f
        /*0062*/ 	.short	0x0101


	//----- nvinfo : EIATTR_INT_WARP_WIDE_INSTR_OFFSETS
	.align		4
        /*0064*/ 	.byte	0x04, 0x31
        /*0066*/ 	.short	(.L_149 - .L_148)


	//   ....[0]....
.L_148:
        /*0068*/ 	.word	0x000006c0


	//   ....[1]....
        /*006c*/ 	.word	0x00000790


	//----- nvinfo : EIATTR_VRC_CTA_INIT_COUNT
	.align		4
.L_149:
        /*0070*/ 	.byte	0x02, 0x4a
	.zero		1
	.zero		1


	//----- nvinfo : EIATTR_EXIT_INSTR_OFFSETS
	.align		4
        /*0074*/ 	.byte	0x04, 0x1c
        /*0076*/ 	.short	(.L_151 - .L_150)


	//   ....[0]....
.L_150:
        /*0078*/ 	.word	0x00000080


	//   ....[1]....
        /*007c*/ 	.word	0x00000100


	//   ....[2]....
        /*0080*/ 	.word	0x00000260


	//   ....[3]....
        /*0084*/ 	.word	0x000003a0


	//   ....[4]....
        /*0088*/ 	.word	0x000006a0


	//   ....[5]....
        /*008c*/ 	.word	0x000007d0


	//----- nvinfo : EIATTR_CRS_STACK_SIZE
	.align		4
.L_151:
        /*0090*/ 	.byte	0x04, 0x1e
        /*0092*/ 	.short	(.L_153 - .L_152)
.L_152:
        /*0094*/ 	.word	0x00000000


	//----- nvinfo : EIATTR_CBANK_PARAM_SIZE
	.align		4
.L_153:
        /*0098*/ 	.byte	0x03, 0x19
        /*009a*/ 	.short	0x0020


	//----- nvinfo : EIATTR_PARAM_CBANK
	.align		4
        /*009c*/ 	.byte	0x04, 0x0a
        /*009e*/ 	.short	(.L_155 - .L_154)
	.align		4
.L_154:
        /*00a0*/ 	.word	index@(.nv.constant0._Z31findPrimesWithDigitQuotientEvenPiiiiS_)
        /*00a4*/ 	.short	0x0380
        /*00a6*/ 	.short	0x0020


	//----- nvinfo : EIATTR_SW_WAR
	.align		4
.L_155:
        /*00a8*/ 	.byte	0x04, 0x36
        /*00aa*/ 	.short	(.L_157 - .L_156)
.L_156:
        /*00ac*/ 	.word	0x00000008
.L_157:


//--------------------- .nv.info._Z32findPrimesWithDigitDifferenceOddPiiiiS_ --------------------------
	.section	.nv.info._Z32findPrimesWithDigitDifferenceOddPiiiiS_,"",@"SHT_CUDA_INFO"
	.sectionflags	@""
	.align	4


	//----- nvinfo : EIATTR_CUDA_API_VERSION
	.align		4
        /*0000*/ 	.byte	0x04, 0x37
        /*0002*/ 	.short	(.L_159 - .L_158)
.L_158:
        /*0004*/ 	.word	0x00000082


	//----- nvinfo : EIATTR_KPARAM_INFO
	.align		4
.L_159:
        /*0008*/ 	.byte	0x04, 0x17
        /*000a*/ 	.short	(.L_161 - .L_160)
.L_160:
        /*000c*/ 	.word	0x00000000
        /*0010*/ 	.short	0x0004
        /*0012*/ 	.short	0x0018
        /*0014*/ 	.byte	0x00, 0xf5, 0x21, 0x00


	//----- nvinfo : EIATTR_KPARAM_INFO
	.align		4
.L_161:
        /*0018*/ 	.byte	0x04, 0x17
        /*001a*/ 	.short	(.L_163 - .L_162)
.L_162:
        /*001c*/ 	.word	0x00000000
        /*0020*/ 	.short	0x0003
        /*0022*/ 	.short	0x0010
        /*0024*/ 	.byte	0x00, 0xf0, 0x11, 0x00


	//----- nvinfo : EIATTR_KPARAM_INFO
	.align		4
.L_163:
        /*0028*/ 	.byte	0x04, 0x17
        /*002a*/ 	.short	(.L_165 - .L_164)
.L_164:
        /*002c*/ 	.word	0x00000000
        /*0030*/ 	.short	0x0002
        /*0032*/ 	.short	0x000c
        /*0034*/ 	.byte	0x00, 0xf0, 0x11, 0x00


	//----- nvinfo : EIATTR_KPARAM_INFO
	.align		4
.L_165:
        /*0038*/ 	.byte	0x04, 0x17
        /*003a*/ 	.short	(.L_167 - .L_166)
.L_166:
        /*003c*/ 	.word	0x00000000
        /*0040*/ 	.short	0x0001
        /*0042*/ 	.short	0x0008
        /*0044*/ 	.byte	0x00, 0xf0, 0x11, 0x00


	//----- nvinfo : EIATTR_KPARAM_INFO
	.align		4
.L_167:
        /*0048*/ 	.byte	0x04, 0x17
        /*004a*/ 	.short	(.L_169 - .L_168)
.L_168:
        /*004c*/ 	.word	0x00000000
        /*0050*/ 	.short	0x0000
        /*0052*/ 	.short	0x0000
        /*0054*/ 	.byte	0x00, 0xf5, 0x21, 0x00


	//----- nvinfo : EIATTR_SPARSE_MMA_MASK
	.align		4
.L_169:
        /*0058*/ 	.byte	0x03, 0x50
        /*005a*/ 	.short	0x0000


	//----- nvinfo : EIATTR_MAXREG_COUNT
	.align		4
        /*005c*/ 	.byte	0x03, 0x1b
        /*005e*/ 	.short	0x00ff


	//----- nvinfo : EIATTR_MERCURY_ISA_VERSION
	.align		4
        /*0060*/ 	.byte	0x03, 0x5f
        /*0062*/ 	.short	0x0101


	//----- nvinfo : EIATTR_INT_WARP_WIDE_INSTR_OFFSETS
	.align		4
        /*0064*/ 	.byte	0x04, 0x31
        /*0066*/ 	.short	(.L_171 - .L_170)


	//   ....[0]....
.L_170:
        /*0068*/ 	.word	0x00000550


	//   ....[1]....
        /*006c*/ 	.word	0x00000620


	//----- nvinfo : EIATTR_VRC_CTA_INIT_COUNT
	.align		4
.L_171:
        /*0070*/ 	.byte	0x02, 0x4a
	.zero		1
	.zero		1


	//----- nvinfo : EIATTR_EXIT_INSTR_OFFSETS
	.align		4
        /*0074*/ 	.byte	0x04, 0x1c
        /*0076*/ 	.short	(.L_173 - .L_172)


	//   ....[0]....
.L_172:
        /*0078*/ 	.word	0x00000080


	//   ....[1]....
        /*007c*/ 	.word	0x00000100


	//   ....[2]....
        /*0080*/ 	.word	0x00000260


	//   ....[3]....
        /*0084*/ 	.word	0x000003a0


	//   ....[4]....
        /*0088*/ 	.word	0x00000530


	//   ....[5]....
        /*008c*/ 	.word	0x00000660


	//----- nvinfo : EIATTR_CRS_STACK_SIZE
	.align		4
.L_173:
        /*0090*/ 	.byte	0x04, 0x1e
        /*0092*/ 	.short	(.L_175 - .L_174)
.L_174:
        /*0094*/ 	.word	0x00000000


	//----- nvinfo : EIATTR_CBANK_PARAM_SIZE
	.align		4
.L_175:
        /*0098*/ 	.byte	0x03, 0x19
        /*009a*/ 	.short	0x0020


	//----- nvinfo : EIATTR_PARAM_CBANK
	.align		4
        /*009c*/ 	.byte	0x04, 0x0a
        /*009e*/ 	.short	(.L_177 - .L_176)
	.align		4
.L_176:
        /*00a0*/ 	.word	index@(.nv.constant0._Z32findPrimesWithDigitDifferenceOddPiiiiS_)
        /*00a4*/ 	.short	0x0380
        /*00a6*/ 	.short	0x0020


	//----- nvinfo : EIATTR_SW_WAR
	.align		4
.L_177:
        /*00a8*/ 	.byte	0x04, 0x36
        /*00aa*/ 	.short	(.L_179 - .L_178)
.L_178:
        /*00ac*/ 	.word	0x00000008
.L_179:


//--------------------- .nv.info._Z33findPrimesWithDigitDifferenceEvenPiiiiS_ --------------------------
	.section	.nv.info._Z33findPrimesWithDigitDifferenceEvenPiiiiS_,"",@"SHT_CUDA_INFO"
	.sectionflags	@""
	.align	4


	//----- nvinfo : EIATTR_CUDA_API_VERSION
	.align		4
        /*0000*/ 	.byte	0x04, 0x37
        /*0002*/ 	.short	(.L_181 - .L_180)
.L_180:
        /*0004*/ 	.word	0x00000082


	//----- nvinfo : EIATTR_KPARAM_INFO
	.align		4
.L_181:
        /*0008*/ 	.byte	0x04, 0x17
        /*000a*/ 	.short	(.L_183 - .L_182)
.L_182:
        /*000c*/ 	.word	0x00000000
        /*0010*/ 	.short	0x0004
        /*0012*/ 	.short	0x0018
        /*0014*/ 	.byte	0x00, 0xf5, 0x21, 0x00


	//----- nvinfo : EIATTR_KPARAM_INFO
	.align		4
.L_183:
        /*0018*/ 	.byte	0x04, 0x17
        /*001a*/ 	.short	(.L_185 - .L_184)
.L_184:
        /*001c*/ 	.word	0x00000000
        /*0020*/ 	.short	0x0003
        /*0022*/ 	.short	0x0010
        /*0024*/ 	.byte	0x00, 0xf0, 0x11, 0x00


	//----- nvinfo : EIATTR_KPARAM_INFO
	.align		4
.L_185:
        /*0028*/ 	.byte	0x04, 0x17
        /*002a*/ 	.short	(.L_187 - .L_186)
.L_186:
        /*002c*/ 	.word	0x00000000
        /*0030*/ 	.short	0x0002
        /*0032*/ 	.short	0x000c
        /*0034*/ 	.byte	0x00, 0xf0, 0x11, 0x00


	//----- nvinfo : EIATTR_KPARAM_INFO
	.align		4
.L_187:
        /*0038*/ 	.byte	0x04, 0x17
        /*003a*/ 	.short	(.L_189 - .L_188)
.L_188:
        /*003c*/ 	.word	0x00000000
        /*0040*/ 	.short	0x0001
        /*0042*/ 	.short	0x0008
        /*0044*/ 	.byte	0x00, 0xf0, 0x11, 0x00


	//----- nvinfo : EIATTR_KPARAM_INFO
	.align		4
.L_189:
        /*0048*/ 	.byte	0x04, 0x17
        /*004a*/ 	.short	(.L_191 - .L_190)
.L_190:
        /*004c*/ 	.word	0x00000000
        /*0050*/ 	.short	0x0000
        /*0052*/ 	.short	0x0000
        /*0054*/ 	.byte	0x00, 0xf5, 0x21, 0x00


	//----- nvinfo : EIATTR_SPARSE_MMA_MASK
	.align		4
.L_191:
        /*0058*/ 	.byte	0x03, 0x50
        /*005a*/ 	.short	0x0000


	//----- nvinfo : EIATTR_MAXREG_COUNT
	.align		4
        /*005c*/ 	.byte	0x03, 0x1b
        /*005e*/ 	.short	0x00ff


	//----- nvinfo : EIATTR_MERCURY_ISA_VERSION
	.align		4
        /*0060*/ 	.byte	0x03, 0x5f
        /*0062*/ 	.short	0x0101


	//----- nvinfo : EIATTR_INT_WARP_WIDE_INSTR_OFFSETS
	.align		4
        /*0064*/ 	.byte	0x04, 0x31
        /*0066*/ 	.short	(.L_193 - .L_192)


	//   ....[0]....
.L_192:
        /*0068*/ 	.word	0x00000550


	//   ....[1]....
        /*006c*/ 	.word	0x00000620


	//----- nvinfo : EIATTR_VRC_CTA_INIT_COUNT
	.align		4
.L_193:
        /*0070*/ 	.byte	0x02, 0x4a
	.zero		1
	.zero		1


	//----- nvinfo : EIATTR_EXIT_INSTR_OFFSETS
	.align		4
        /*0074*/ 	.byte	0x04, 0x1c
        /*0076*/ 	.short	(.L_195 - .L_194)


	//   ....[0]....
.L_194:
        /*0078*/ 	.word	0x00000080


	//   ....[1]....
        /*007c*/ 	.word	0x00000100


	//   ....[2]....
        /*0080*/ 	.word	0x00000260


	//   ....[3]....
        /*0084*/ 	.word	0x000003a0


	//   ....[4]....
        /*0088*/ 	.word	0x00000530


	//   ....[5]....
        /*008c*/ 	.word	0x00000660


	//----- nvinfo : EIATTR_CRS_STACK_SIZE
	.align		4
.L_195:
        /*0090*/ 	.byte	0x04, 0x1e
        /*0092*/ 	.short	(.L_197 - .L_196)
.L_196:
        /*0094*/ 	.word	0x00000000


	//----- nvinfo : EIATTR_CBANK_PARAM_SIZE
	.align		4
.L_197:
        /*0098*/ 	.byte	0x03, 0x19
        /*009a*/ 	.short	0x0020


	//----- nvinfo : EIATTR_PARAM_CBANK
	.align		4
        /*009c*/ 	.byte	0x04, 0x0a
        /*009e*/ 	.short	(.L_199 - .L_198)
	.align		4
.L_198:
        /*00a0*/ 	.word	index@(.nv.constant0._Z33findPrimesWithDigitDifferenceEvenPiiiiS_)
        /*00a4*/ 	.short	0x0380
        /*00a6*/ 	.short	0x0020


	//----- nvinfo : EIATTR_SW_WAR
	.align		4
.L_199:
        /*00a8*/ 	.byte	0x04, 0x36
        /*00aa*/ 	.short	(.L_201 - .L_200)
.L_200:
        /*00ac*/ 	.word	0x00000008
.L_201:


//--------------------- .nv.info._Z29findPrimesWithDigitProductOddPiiS_ --------------------------
	.section	.nv.info._Z29findPrimesWithDigitProductOddPiiS_,"",@"SHT_CUDA_INFO"
	.sectionflags	@""
	.align	4


	//----- nvinfo : EIATTR_CUDA_API_VERSION
	.align		4
        /*0000*/ 	.byte	0x04, 0x37
        /*0002*/ 	.short	(.L_203 - .L_202)
.L_202:
        /*0004*/ 	.word	0x00000082


	//----- nvinfo : EIATTR_KPARAM_INFO
	.align		4
.L_203:
        /*0008*/ 	.byte	0x04, 0x17
        /*000a*/ 	.short	(.L_205 - .L_204)
.L_204:
        /*000c*/ 	.word	0x00000000
        /*0010*/ 	.short	0x0002
        /*0012*/ 	.short	0x0010
        /*0014*/ 	.byte	0x00, 0xf5, 0x21, 0x00


	//----- nvinfo : EIATTR_KPARAM_INFO
	.align		4
.L_205:
        /*0018*/ 	.byte	0x04, 0x17
        /*001a*/ 	.short	(.L_207 - .L_206)
.L_206:
        /*001c*/ 	.word	0x00000000
        /*0020*/ 	.short	0x0001
        /*0022*/ 	.short	0x0008
        /*0024*/ 	.byte	0x00, 0xf0, 0x11, 0x00


	//----- nvinfo : EIATTR_KPARAM_INFO
	.align		4
.L_207:
        /*0028*/ 	.byte	0x04, 0x17
        /*002a*/ 	.short	(.L_209 - .L_208)
.L_208:
        /*002c*/ 	.word	0x00000000
        /*0030*/ 	.short	0x0000
        /*0032*/ 	.short	0x0000
        /*0034*/ 	.byte	0x00, 0xf5, 0x21, 0x00


	//----- nvinfo : EIATTR_SPARSE_MMA_MASK
	.align		4
.L_209:
        /*0038*/ 	.byte	0x03, 0x50
        /*003a*/ 	.short	0x0000


	//----- nvinfo : EIATTR_MAXREG_COUNT
	.align		4
        /*003c*/ 	.byte	0x03, 0x1b
        /*003e*/ 	.short	0x00ff


	//----- nvinfo : EIATTR_MERCURY_ISA_VERSION
	.align		4
        /*0040*/ 	.byte	0x03, 0x5f
        /*0042*/ 	.short	0x0101


	//----- nvinfo : EIATTR_INT_WARP_WIDE_INSTR_OFFSETS
	.align		4
        /*0044*/ 	.byte	0x04, 0x31
        /*0046*/ 	.short	(.L_211 - .L_210)


	//   ....[0]....
.L_210:
        /*0048*/ 	.word	0x00000540


	//   ....[1]....
        /*004c*/ 	.word	0x00000600


	//----- nvinfo : EIATTR_VRC_CTA_INIT_COUNT
	.align		4
.L_211:
        /*0050*/ 	.byte	0x02, 0x4a
	.zero		1
	.zero		1


	//----- nvinfo : EIATTR_EXIT_INSTR_OFFSETS
	.align		4
        /*0054*/ 	.byte	0x04, 0x1c
        /*0056*/ 	.short	(.L_213 - .L_212)


	//   ....[0]....
.L_212:
        /*0058*/ 	.word	0x00000080


	//   ....[1]....
        /*005c*/ 	.word	0x00000100


	//   ....[2]....
        /*0060*/ 	.word	0x00000260


	//   ....[3]....
        /*0064*/ 	.word	0x000003a0


	//   ....[4]....
        /*0068*/ 	.word	0x00000510


	//   ....[5]....
        /*006c*/ 	.word	0x00000640


	//----- nvinfo : EIATTR_CRS_STACK_SIZE
	.align		4
.L_213:
        /*0070*/ 	.byte	0x04, 0x1e
        /*0072*/ 	.short	(.L_215 - .L_214)
.L_214:
        /*0074*/ 	.word	0x00000000


	//----- nvinfo : EIATTR_CBANK_PARAM_SIZE
	.align		4
.L_215:
        /*0078*/ 	.byte	0x03, 0x19
        /*007a*/ 	.short	0x0018


	//----- nvinfo : EIATTR_PARAM_CBANK
	.align		4
        /*007c*/ 	.byte	0x04, 0x0a
        /*007e*/ 	.short	(.L_217 - .L_216)
	.align		4
.L_216:
        /*0080*/ 	.word	index@(.nv.constant0._Z29findPrimesWithDigitProductOddPiiS_)
        /*0084*/ 	.short	0x0380
        /*0086*/ 	.short	0x0018


	//----- nvinfo : EIATTR_SW_WAR
	.align		4
.L_217:
        /*0088*/ 	.byte	0x04, 0x36
        /*008a*/ 	.short	(.L_219 - .L_218)
.L_218:
        /*008c*/ 	.word	0x00000008
.L_219:


//--------------------- .nv.info._Z30findPrimesWithDigitProductEvenPiiS_ --------------------------
	.section	.nv.info._Z30findPrimesWithDigitProductEvenPiiS_,"",@"SHT_CUDA_INFO"
	.sectionflags	@""
	.align	4


	//----- nvinfo : EIATTR_CUDA_API_VERSION
	.align		4
        /*0000*/ 	.byte	0x04, 0x37
        /*0002*/ 	.short	(.L_221 - .L_220)
.L_220:
        /*0004*/ 	.word	0x00000082


	//----- nvinfo : EIATTR_KPARAM_INFO
	.align		4
.L_221:
        /*0008*/ 	.byte	0x04, 0x17
        /*000a*/ 	.short	(.L_223 - .L_222)
.L_222:
        /*000c*/ 	.word	0x00000000
        /*0010*/ 	.short	0x0002
        /*0012*/ 	.short	0x0010
        /*0014*/ 	.byte	0x00, 0xf5, 0x21, 0x00


	//----- nvinfo : EIATTR_KPARAM_INFO
	.align		4
.L_223:
        /*0018*/ 	.byte	0x04, 0x17
        /*001a*/ 	.short	(.L_225 - .L_224)
.L_224:
        /*001c*/ 	.word	0x00000000
        /*0020*/ 	.short	0x0001
        /*0022*/ 	.short	0x0008
        /*0024*/ 	.byte	0x00, 0xf0, 0x11, 0x00


	//----- nvinfo : EIATTR_KPARAM_INFO
	.align		4
.L_225:
        /*0028*/ 	.byte	0x04, 0x17
        /*002a*/ 	.short	(.L_227 - .L_226)
.L_226:
        /*002c*/ 	.word	0x00000000
        /*0030*/ 	.short	0x0000
        /*0032*/ 	.short	0x0000
        /*0034*/ 	.byte	0x00, 0xf5, 0x21, 0x00


	//----- nvinfo : EIATTR_SPARSE_MMA_MASK
	.align		4
.L_227:
        /*0038*/ 	.byte	0x03, 0x50
        /*003a*/ 	.short	0x0000


	//----- nvinfo : EIATTR_MAXREG_COUNT
	.align		4
        /*003c*/ 	.byte	0x03, 0x1b
        /*003e*/ 	.short	0x00ff


	//----- nvinfo : EIATTR_MERCURY_ISA_VERSION
	.align		4
        /*0040*/ 	.byte	0x03, 0x5f
        /*0042*/ 	.short	0x0101


	//----- nvinfo : EIATTR_INT_WARP_WIDE_INSTR_OFFSETS
	.align		4
        /*0044*/ 	.byte	0x04, 0x31
        /*0046*/ 	.short	(.L_229 - .L_228)


	//   ....[0]....
.L_228:
        /*0048*/ 	.word	0x00000510


	//   ....[1]....
        /*004c*/ 	.word	0x000005e0


	//----- nvinfo : EIATTR_VRC_CTA_INIT_COUNT
	.align		4
.L_229:
        /*0050*/ 	.byte	0x02, 0x4a
	.zero		1
	.zero		1


	//----- nvinfo : EIATTR_EXIT_INSTR_OFFSETS
	.align		4
        /*0054*/ 	.byte	0x04, 0x1c
        /*0056*/ 	.short	(.L_231 - .L_230)


	//   ....[0]....
.L_230:
        /*0058*/ 	.word	0x00000080


	//   ....[1]....
        /*005c*/ 	.word	0x00000100


	//   ....[2]....
        /*0060*/ 	.word	0x00000260


	//   ....[3]....
        /*0064*/ 	.word	0x000003a0


	//   ....[4]....
        /*0068*/ 	.word	0x00000410


	//   ....[5]....
        /*006c*/ 	.word	0x000004f0


	//   ....[6]....
        /*0070*/ 	.word	0x00000620


	//----- nvinfo : EIATTR_CRS_STACK_SIZE
	.align		4
.L_231:
        /*0074*/ 	.byte	0x04, 0x1e
        /*0076*/ 	.short	(.L_233 - .L_232)
.L_232:
        /*0078*/ 	.word	0x00000000


	//----- nvinfo : EIATTR_CBANK_PARAM_SIZE
	.align		4
.L_233:
        /*007c*/ 	.byte	0x03, 0x19
        /*007e*/ 	.short	0x0018


	//----- nvinfo : EIATTR_PARAM_CBANK
	.align		4
        /*0080*/ 	.byte	0x04, 0x0a
        /*0082*/ 	.short	(.L_235 - .L_234)
	.align		4
.L_234:
        /*0084*/ 	.word	index@(.nv.constant0._Z30findPrimesWithDigitProductEvenPiiS_)
        /*0088*/ 	.short	0x0380
        /*008a*/ 	.short	0x0018


	//----- nvinfo : EIATTR_SW_WAR
	.align		4
.L_235:
        /*008c*/ 	.byte	0x04, 0x36
        /*008e*/ 	.short	(.L_237 - .L_236)
.L_236:
        /*0090*/ 	.word	0x00000008
.L_237:


//--------------------- .nv.info._Z25findPrimesWithDigitSumOddPiiS_ --------------------------
	.section	.nv.info._Z25findPrimesWithDigitSumOddPiiS_,"",@"SHT_CUDA_INFO"
	.sectionflags	@""
	.align	4


	//----- nvinfo : EIATTR_CUDA_API_VERSION
	.align		4
        /*0000*/ 	.byte	0x04, 0x37
        /*0002*/ 	.short	(.L_239 - .L_238)
.L_238:
        /*0004*/ 	.word	0x00000082


	//----- nvinfo : EIATTR_KPARAM_INFO
	.align		4
.L_239:
        /*0008*/ 	.byte	0x04, 0x17
        /*000a*/ 	.short	(.L_241 - .L_240)
.L_240:
        /*000c*/ 	.word	0x00000000
        /*0010*/ 	.short	0x0002
        /*0012*/ 	.short	0x0010
        /*0014*/ 	.byte	0x00, 0xf5, 0x21, 0x00


	//----- nvinfo : EIATTR_KPARAM_INFO
	.align		4
.L_241:
        /*0018*/ 	.byte	0x04, 0x17
        /*001a*/ 	.short	(.L_243 - .L_242)
.L_242:
        /*001c*/ 	.word	0x00000000
        /*0020*/ 	.short	0x0001
        /*0022*/ 	.short	0x0008
        /*0024*/ 	.byte	0x00, 0xf0, 0x11, 0x00


	//----- nvinfo : EIATTR_KPARAM_INFO
	.align		4
.L_243:
        /*0028*/ 	.byte	0x04, 0x17
        /*002a*/ 	.short	(.L_245 - .L_244)
.L_244:
        /*002c*/ 	.word	0x00000000
        /*0030*/ 	.short	0x0000
        /*0032*/ 	.short	0x0000
        /*0034*/ 	.byte	0x00, 0xf5, 0x21, 0x00


	//----- nvinfo : EIATTR_SPARSE_MMA_MASK
	.align		4
.L_245:
        /*0038*/ 	.byte	0x03, 0x50
        /*003a*/ 	.short	0x0000


	//----- nvinfo : EIATTR_MAXREG_COUNT
	.align		4
        /*003c*/ 	.byte	0x03, 0x1b
        /*003e*/ 	.short	0x00ff


	//----- nvinfo : EIATTR_MERCURY_ISA_VERSION
	.align		4
        /*0040*/ 	.byte	0x03, 0x5f
        /*0042*/ 	.short	0x0101


	//----- nvinfo : EIATTR_INT_WARP_WIDE_INSTR_OFFSETS
	.align		4
        /*0044*/ 	.byte	0x04, 0x31
        /*0046*/ 	.short	(.L_247 - .L_246)


	//   ....[0]....
.L_246:
        /*0048*/ 	.word	0x00000510


	//   ....[1]....
        /*004c*/ 	.word	0x000005e0


	//----- nvinfo : EIATTR_VRC_CTA_INIT_COUNT
	.align		4
.L_247:
        /*0050*/ 	.byte	0x02, 0x4a
	.zero		1
	.zero		1


	//----- nvinfo : EIATTR_EXIT_INSTR_OFFSETS
	.align		4
        /*0054*/ 	.byte	0x04, 0x1c
        /*0056*/ 	.short	(.L_249 - .L_248)


	//   ....[0]....
.L_248:
        /*0058*/ 	.word	0x00000080


	//   ....[1]....
        /*005c*/ 	.word	0x00000100


	//   ....[2]....
        /*0060*/ 	.word	0x00000260


	//   ....[3]....
        /*0064*/ 	.word	0x000003a0


	//   ....[4]....
        /*0068*/ 	.word	0x00000410


	//   ....[5]....
        /*006c*/ 	.word	0x000004f0


	//   ....[6]....
        /*0070*/ 	.word	0x00000620


	//----- nvinfo : EIATTR_CRS_STACK_SIZE
	.align		4
.L_249:
        /*0074*/ 	.byte	0x04, 0x1e
        /*0076*/ 	.short	(.L_251 - .L_250)
.L_250:
        /*0078*/ 	.word	0x00000000


	//----- nvinfo : EIATTR_CBANK_PARAM_SIZE
	.align		4
.L_251:
        /*007c*/ 	.byte	0x03, 0x19
        /*007e*/ 	.short	0x0018


	//----- nvinfo : EIATTR_PARAM_CBANK
	.align		4
        /*0080*/ 	.byte	0x04, 0x0a
        /*0082*/ 	.short	(.L_253 - .L_252)
	.align		4
.L_252:
        /*0084*/ 	.word	index@(.nv.constant0._Z25findPrimesWithDigitSumOddPiiS_)
        /*0088*/ 	.short	0x0380
        /*008a*/ 	.short	0x0018


	//----- nvinfo : EIATTR_SW_WAR
	.align		4
.L_253:
        /*008c*/ 	.byte	0x04, 0x36
        /*008e*/ 	.short	(.L_255 - .L_254)
.L_254:
        /*0090*/ 	.word	0x00000008
.L_255:


//--------------------- .nv.info._Z26findPrimesWithDigitSumEvenPiiS_ --------------------------
	.section	.nv.info._Z26findPrimesWithDigitSumEvenPiiS_,"",@"SHT_CUDA_INFO"
	.sectionflags	@""
	.align	4


	//----- nvinfo : EIATTR_CUDA_API_VERSION
	.align		4
        /*0000*/ 	.byte	0x04, 0x37
        /*0002*/ 	.short	(.L_257 - .L_256)
.L_256:
        /*0004*/ 	.word	0x00000082


	//----- nvinfo : EIATTR_KPARAM_INFO
	.align		4
.L_257:
        /*0008*/ 	.byte	0x04, 0x17
        /*000a*/ 	.short	(.L_259 - .L_258)
.L_258:
        /*000c*/ 	.word	0x00000000
        /*0010*/ 	.short	0x0002
        /*0012*/ 	.short	0x0010
        /*0014*/ 	.byte	0x00, 0xf5, 0x21, 0x00


	//----- nvinfo : EIATTR_KPARAM_INFO
	.align		4
.L_259:
        /*0018*/ 	.byte	0x04, 0x17
        /*001a*/ 	.short	(.L_261 - .L_260)
.L_260:
        /*001c*/ 	.word	0x00000000
        /*0020*/ 	.short	0x0001
        /*0022*/ 	.short	0x0008
        /*0024*/ 	.byte	0x00, 0xf0, 0x11, 0x00


	//----- nvinfo : EIATTR_KPARAM_INFO
	.align		4
.L_261:
        /*0028*/ 	.byte	0x04, 0x17
        /*002a*/ 	.short	(.L_263 - .L_262)
.L_262:
        /*002c*/ 	.word	0x00000000
        /*0030*/ 	.short	0x0000
        /*0032*/ 	.short	0x0000
        /*0034*/ 	.byte	0x00, 0xf5, 0x21, 0x00


	//----- nvinfo : EIATTR_SPARSE_MMA_MASK
	.align		4
.L_263:
        /*0038*/ 	.byte	0x03, 0x50
        /*003a*/ 	.short	0x0000


	//----- nvinfo : EIATTR_MAXREG_COUNT
	.align		4
        /*003c*/ 	.byte	0x03, 0x1b
        /*003e*/ 	.short	0x00ff


	//----- nvinfo : EIATTR_MERCURY_ISA_VERSION
	.align		4
        /*0040*/ 	.byte	0x03, 0x5f
        /*0042*/ 	.short	0x0101


	//----- nvinfo : EIATTR_INT_WARP_WIDE_INSTR_OFFSETS
	.align		4
        /*0044*/ 	.byte	0x04, 0x31
        /*0046*/ 	.short	(.L_265 - .L_264)


	//   ....[0]....
.L_264:
        /*0048*/ 	.word	0x00000540


	//   ....[1]....
        /*004c*/ 	.word	0x00000600


	//----- nvinfo : EIATTR_VRC_CTA_INIT_COUNT
	.align		4
.L_265:
        /*0050*/ 	.byte	0x02, 0x4a
	.zero		1
	.zero		1


	//----- nvinfo : EIATTR_EXIT_INSTR_OFFSETS
	.align		4
        /*0054*/ 	.byte	0x04, 0x1c
        /*0056*/ 	.short	(.L_267 - .L_266)


	//   ....[0]....
.L_266:
        /*0058*/ 	.word	0x00000080


	//   ....[1]....
        /*005c*/ 	.word	0x00000100


	//   ....[2]....
        /*0060*/ 	.word	0x00000260


	//   ....[3]....
        /*0064*/ 	.word	0x000003a0


	//   ....[4]....
        /*0068*/ 	.word	0x00000510


	//   ....[5]....
        /*006c*/ 	.word	0x00000640


	//----- nvinfo : EIATTR_CRS_STACK_SIZE
	.align		4
.L_267:
        /*0070*/ 	.byte	0x04, 0x1e
        /*0072*/ 	.short	(.L_269 - .L_268)
.L_268:
        /*0074*/ 	.word	0x00000000


	//----- nvinfo : EIATTR_CBANK_PARAM_SIZE
	.align		4
.L_269:
        /*0078*/ 	.byte	0x03, 0x19
        /*007a*/ 	.short	0x0018


	//----- nvinfo : EIATTR_PARAM_CBANK
	.align		4
        /*007c*/ 	.byte	0x04, 0x0a
        /*007e*/ 	.short	(.L_271 - .L_270)
	.align		4
.L_270:
        /*0080*/ 	.word	index@(.nv.constant0._Z26findPrimesWithDigitSumEvenPiiS_)
        /*0084*/ 	.short	0x0380
        /*0086*/ 	.short	0x0018


	//----- nvinfo : EIATTR_SW_WAR
	.align		4
.L_271:
        /*0088*/ 	.byte	0x04, 0x36
        /*008a*/ 	.short	(.L_273 - .L_272)
.L_272:
        /*008c*/ 	.word	0x00000008
.L_273:


//--------------------- .nv.info._Z27findPrimesWithOddDigitCountPiiS_ --------------------------
	.section	.nv.info._Z27findPrimesWithOddDigitCountPiiS_,"",@"SHT_CUDA_INFO"
	.sectionflags	@""
	.align	4


	//----- nvinfo : EIATTR_CUDA_API_VERSION
	.align		4
        /*0000*/ 	.byte	0x04, 0x37
        /*0002*/ 	.short	(.L_275 - .L_274)
.L_274:
        /*0004*/ 	.word	0x00000082


	//----- nvinfo : EIATTR_KPARAM_INFO
	.align		4
.L_275:
        /*0008*/ 	.byte	0x04, 0x17
        /*000a*/ 	.short	(.L_277 - .L_276)
.L_276:
        /*000c*/ 	.word	0x00000000
        /*0010*/ 	.short	0x0002
        /*0012*/ 	.short	0x0010
        /*0014*/ 	.byte	0x00, 0xf5, 0x21, 0x00


	//----- nvinfo : EIATTR_KPARAM_INFO
	.align		4
.L_277:
        /*0018*/ 	.byte	0x04, 0x17
        /*001a*/ 	.short	(.L_279 - .L_278)
.L_278:
        /*001c*/ 	.word	0x00000000
        /*0020*/ 	.short	0x0001
        /*0022*/ 	.short	0x0008
        /*0024*/ 	.byte	0x00, 0xf0, 0x11, 0x00


	//----- nvinfo : EIATTR_KPARAM_INFO
	.align		4
.L_279:
        /*0028*/ 	.byte	0x04, 0x17
        /*002a*/ 	.short	(.L_281 - .L_280)
.L_280:
        /*002c*/ 	.word	0x00000000
        /*0030*/ 	.short	0x0000
        /*0032*/ 	.short	0x0000
        /*0034*/ 	.byte	0x00, 0xf5, 0x21, 0x00


	//----- nvinfo : EIATTR_SPARSE_MMA_MASK
	.align		4
.L_281:
        /*0038*/ 	.byte	0x03, 0x50
        /*003a*/ 	.short	0x0000


	//----- nvinfo : EIATTR_MAXREG_COUNT
	.align		4
        /*003c*/ 	.byte	0x03, 0x1b
        /*003e*/ 	.short	0x00ff


	//----- nvinfo : EIATTR_MERCURY_ISA_VERSION
	.align		4
        /*0040*/ 	.byte	0x03, 0x5f
        /*0042*/ 	.short	0x0101


	//----- nvinfo : EIATTR_INT_WARP_WIDE_INSTR_OFFSETS
	.align		4
        /*0044*/ 	.byte	0x04, 0x31
        /*0046*/ 	.short	(.L_283 - .L_282)


	//   ....[0]....
.L_282:
        /*0048*/ 	.word	0x00000500


	//   ....[1]....
        /*004c*/ 	.word	0x000005d0


	//----- nvinfo : EIATTR_VRC_CTA_INIT_COUNT
	.align		4
.L_283:
        /*0050*/ 	.byte	0x02, 0x4a
	.zero		1
	.zero		1


	//----- nvinfo : EIATTR_EXIT_INSTR_OFFSETS
	.align		4
        /*0054*/ 	.byte	0x04, 0x1c
        /*0056*/ 	.short	(.L_285 - .L_284)


	//   ....[0]....
.L_284:
        /*0058*/ 	.word	0x00000080


	//   ....[1]....
        /*005c*/ 	.word	0x00000100


	//   ....[2]....
        /*0060*/ 	.word	0x00000260


	//   ....[3]....
        /*0064*/ 	.word	0x000003a0


	//   ....[4]....
        /*0068*/ 	.word	0x00000410


	//   ....[5]....
        /*006c*/ 	.word	0x000004e0


	//   ....[6]....
        /*0070*/ 	.word	0x00000610


	//----- nvinfo : EIATTR_CRS_STACK_SIZE
	.align		4
.L_285:
        /*0074*/ 	.byte	0x04, 0x1e
        /*0076*/ 	.short	(.L_287 - .L_286)
.L_286:
        /*0078*/ 	.word	0x00000000


	//----- nvinfo : EIATTR_CBANK_PARAM_SIZE
	.align		4
.L_287:
        /*007c*/ 	.byte	0x03, 0x19
        /*007e*/ 	.short	0x0018


	//----- nvinfo : EIATTR_PARAM_CBANK
	.align		4
        /*0080*/ 	.byte	0x04, 0x0a
        /*0082*/ 	.short	(.L_289 - .L_288)
	.align		4
.L_288:
        /*0084*/ 	.word	index@(.nv.constant0._Z27findPrimesWithOddDigitCountPiiS_)
        /*0088*/ 	.short	0x0380
        /*008a*/ 	.short	0x0018


	//----- nvinfo : EIATTR_SW_WAR
	.align		4
.L_289:
        /*008c*/ 	.byte	0x04, 0x36
        /*008e*/ 	.short	(.L_291 - .L_290)
.L_290:
        /*0090*/ 	.word	0x00000008
.L_291:


//--------------------- .nv.info._Z28findPrimesWithEvenDigitCountPiiS_ --------------------------
	.section	.nv.info._Z28findPrimesWithEvenDigitCountPiiS_,"",@"SHT_CUDA_INFO"
	.sectionflags	@""
	.align	4


	//----- nvinfo : EIATTR_CUDA_API_VERSION
	.align		4
        /*0000*/ 	.byte	0x04, 0x37
        /*0002*/ 	.short	(.L_293 - .L_292)
.L_292:
        /*0004*/ 	.word	0x00000082


	//----- nvinfo : EIATTR_KPARAM_INFO
	.align		4
.L_293:
        /*0008*/ 	.byte	0x04, 0x17
        /*000a*/ 	.short	(.L_295 - .L_294)
.L_294:
        /*000c*/ 	.word	0x00000000
        /*0010*/ 	.short	0x0002
        /*0012*/ 	.short	0x0010
        /*0014*/ 	.byte	0x00, 0xf5, 0x21, 0x00


	//----- nvinfo : EIATTR_KPARAM_INFO
	.align		4
.L_295:
        /*0018*/ 	.byte	0x04, 0x17
        /*001a*/ 	.short	(.L_297 - .L_296)
.L_296:
        /*001c*/ 	.word	0x00000000
        /*0020*/ 	.short	0x0001
        /*0022*/ 	.short	0x0008
        /*0024*/ 	.byte	0x00, 0xf0, 0x11, 0x00


	//----- nvinfo : EIATTR_KPARAM_INFO
	.align		4
.L_297:
        /*0028*/ 	.byte	0x04, 0x17
        /*002a*/ 	.short	(.L_299 - .L_298)
.L_298:
        /*002c*/ 	.word	0x00000000
        /*0030*/ 	.short	0x0000
        /*0032*/ 	.short	0x0000
        /*0034*/ 	.byte	0x00, 0xf5, 0x21, 0x00


	//----- nvinfo : EIATTR_SPARSE_MMA_MASK
	.align		4
.L_299:
        /*0038*/ 	.byte	0x03, 0x50
        /*003a*/ 	.short	0x0000


	//----- nvinfo : EIATTR_MAXREG_COUNT
	.align		4
        /*003c*/ 	.byte	0x03, 0x1b
        /*003e*/ 	.short	0x00ff


	//----- nvinfo : EIATTR_MERCURY_ISA_VERSION
	.align		4
        /*0040*/ 	.byte	0x03, 0x5f
        /*0042*/ 	.short	0x0101


	//----- nvinfo : EIATTR_INT_WARP_WIDE_INSTR_OFFSETS
	.align		4
        /*0044*/ 	.byte	0x04, 0x31
        /*0046*/ 	.short	(.L_301 - .L_300)


	//   ....[0]....
.L_300:
        /*0048*/ 	.word	0x00000530


	//   ....[1]....
        /*004c*/ 	.word	0x000005f0


	//----- nvinfo : EIATTR_VRC_CTA_INIT_COUNT
	.align		4
.L_301:
        /*0050*/ 	.byte	0x02, 0x4a
	.zero		1
	.zero		1


	//----- nvinfo : EIATTR_EXIT_INSTR_OFFSETS
	.align		4
        /*0054*/ 	.byte	0x04, 0x1c
        /*0056*/ 	.short	(.L_303 - .L_302)


	//   ....[0]....
.L_302:
        /*0058*/ 	.word	0x00000080


	//   ....[1]....
        /*005c*/ 	.word	0x00000100


	//   ....[2]....
        /*0060*/ 	.word	0x00000260


	//   ....[3]....
        /*0064*/ 	.word	0x000003a0


	//   ....[4]....
        /*0068*/ 	.word	0x00000500


	//   ....[5]....
        /*006c*/ 	.word	0x00000630


	//----- nvinfo : EIATTR_CRS_STACK_SIZE
	.align		4
.L_303:
        /*0070*/ 	.byte	0x04, 0x1e
        /*0072*/ 	.short	(.L_305 - .L_304)
.L_304:
        /*0074*/ 	.word	0x00000000


	//----- nvinfo : EIATTR_CBANK_PARAM_SIZE
	.align		4
.L_305:
        /*0078*/ 	.byte	0x03, 0x19
        /*007a*/ 	.short	0x0018


	//----- nvinfo : EIATTR_PARAM_CBANK
	.align		4
        /*007c*/ 	.byte	0x04, 0x0a
        /*007e*/ 	.short	(.L_307 - .L_306)
	.align		4
.L_306:
        /*0080*/ 	.word	index@(.nv.constant0._Z28findPrimesWithEvenDigitCountPiiS_)
        /*0084*/ 	.short	0x0380
        /*0086*/ 	.short	0x0018


	//----- nvinfo : EIATTR_SW_WAR
	.align		4
.L_307:
        /*0088*/ 	.byte	0x04, 0x36
        /*008a*/ 	.short	(.L_309 - .L_308)
.L_308:
        /*008c*/ 	.word	0x00000008
.L_309:


//--------------------- .nv.info._Z21findPrimesWithNoDigitPiiiS_ --------------------------
	.section	.nv.info._Z21findPrimesWithNoDigitPiiiS_,"",@"SHT_CUDA_INFO"
	.sectionflags	@""
	.align	4


	//----- nvinfo : EIATTR_CUDA_API_VERSION
	.align		4
        /*0000*/ 	.byte	0x04, 0x37
        /*0002*/ 	.short	(.L_311 - .L_310)
.L_310:
        /*0004*/ 	.word	0x00000082


	//----- nvinfo : EIATTR_KPARAM_INFO
	.align		4
.L_311:
        /*0008*/ 	.byte	0x04, 0x17
        /*000a*/ 	.short	(.L_313 - .L_312)
.L_312:
        /*000c*/ 	.word	0x00000000
        /*0010*/ 	.short	0x0003
        /*0012*/ 	.short	0x0010
        /*0014*/ 	.byte	0x00, 0xf5, 0x21, 0x00


	//----- nvinfo : EIATTR_KPARAM_INFO
	.align		4
.L_313:
        /*0018*/ 	.byte	0x04, 0x17
        /*001a*/ 	.short	(.L_315 - .L_314)
.L_314:
        /*001c*/ 	.word	0x00000000
        /*0020*/ 	.short	0x0002
        /*0022*/ 	.short	0x000c
        /*0024*/ 	.byte	0x00, 0xf0, 0x11, 0x00


	//----- nvinfo : EIATTR_KPARAM_INFO
	.align		4
.L_315:
        /*0028*/ 	.byte	0x04, 0x17
        /*002a*/ 	.short	(.L_317 - .L_316)
.L_316:
        /*002c*/ 	.word	0x00000000
        /*0030*/ 	.short	0x0001
        /*0032*/ 	.short	0x0008
        /*0034*/ 	.byte	0x00, 0xf0, 0x11, 0x00


	//----- nvinfo : EIATTR_KPARAM_INFO
	.align		4
.L_317:
        /*0038*/ 	.byte	0x04, 0x17
        /*003a*/ 	.short	(.L_319 - .L_318)
.L_318:
        /*003c*/ 	.word	0x00000000
        /*0040*/ 	.short	0x0000
        /*0042*/ 	.short	0x0000
        /*0044*/ 	.byte	0x00, 0xf5, 0x21, 0x00


	//----- nvinfo : EIATTR_SPARSE_MMA_MASK
	.align		4
.L_319:
        /*0048*/ 	.byte	0x03, 0x50
        /*004a*/ 	.short	0x0000


	//----- nvinfo : EIATTR_MAXREG_COUNT
	.align		4
        /*004c*/ 	.byte	0x03, 0x1b
        /*004e*/ 	.short	0x00ff


	//----- nvinfo : EIATTR_MERCURY_ISA_VERSION
	.align		4
        /*0050*/ 	.byte	0x03, 0x5f
        /*0052*/ 	.short	0x0101


	//----- nvinfo : EIATTR_INT_WARP_WIDE_INSTR_OFFSETS
	.align		4
        /*0054*/ 	.byte	0x04, 0x31
        /*0056*/ 	.short	(.L_321 - .L_320)


	//   ....[0]....
.L_320:
        /*0058*/ 	.word	0x00000500


	//   ....[1]....
        /*005c*/ 	.word	0x000005c0


	//----- nvinfo : EIATTR_VRC_CTA_INIT_COUNT
	.align		4
.L_321:
        /*0060*/ 	.byte	0x02, 0x4a
	.zero		1
	.zero		1


	//----- nvinfo : EIATTR_EXIT_INSTR_OFFSETS
	.align		4
        /*0064*/ 	.byte	0x04, 0x1c
        /*0066*/ 	.short	(.L_323 - .L_322)


	//   ....[0]....
.L_322:
        /*0068*/ 	.word	0x00000080


	//   ....[1]....
        /*006c*/ 	.word	0x00000100


	//   ....[2]....
        /*0070*/ 	.word	0x00000260


	//   ....[3]....
        /*0074*/ 	.word	0x000003a0


	//   ....[4]....
        /*0078*/ 	.word	0x000004a0


	//   ....[5]....
        /*007c*/ 	.word	0x00000600


	//----- nvinfo : EIATTR_CRS_STACK_SIZE
	.align		4
.L_323:
        /*0080*/ 	.byte	0x04, 0x1e
        /*0082*/ 	.short	(.L_325 - .L_324)
.L_324:
        /*0084*/ 	.word	0x00000000


	//----- nvinfo : EIATTR_CBANK_PARAM_SIZE
	.align		4
.L_325:
        /*0088*/ 	.byte	0x03, 0x19
        /*008a*/ 	.short	0x0018


	//----- nvinfo : EIATTR_PARAM_CBANK
	.align		4
        /*008c*/ 	.byte	0x04, 0x0a
        /*008e*/ 	.short	(.L_327 - .L_326)
	.align		4
.L_326:
        /*0090*/ 	.word	index@(.nv.constant0._Z21findPrimesWithNoDigitPiiiS_)
        /*0094*/ 	.short	0x0380
        /*0096*/ 	.short	0x0018


	//----- nvinfo : EIATTR_SW_WAR
	.align		4
.L_327:
        /*0098*/ 	.byte	0x04, 0x36
        /*009a*/ 	.short	(.L_329 - .L_328)
.L_328:
        /*009c*/ 	.word	0x00000008
.L_329:


//--------------------- .nv.info._Z19findPrimesWithDigitPiiiS_ --------------------------
	.section	.nv.info._Z19findPrimesWithDigitPiiiS_,"",@"SHT_CUDA_INFO"
	.sectionflags	@""
	.align	4


	//----- nvinfo : EIATTR_CUDA_API_VERSION
	.align		4
        /*0000*/ 	.byte	0x04, 0x37
        /*0002*/ 	.short	(.L_331 - .L_330)
.L_330:
        /*0004*/ 	.word	0x00000082


	//----- nvinfo : EIATTR_KPARAM_INFO
	.align		4
.L_331:
        /*0008*/ 	.byte	0x04, 0x17
        /*000a*/ 	.short	(.L_333 - .L_332)
.L_332:
        /*000c*/ 	.word	0x00000000
        /*0010*/ 	.short	0x0003
        /*0012*/ 	.short	0x0010
        /*0014*/ 	.byte	0x00, 0xf5, 0x21, 0x00


	//----- nvinfo : EIATTR_KPARAM_INFO
	.align		4
.L_333:
        /*0018*/ 	.byte	0x04, 0x17
        /*001a*/ 	.short	(.L_335 - .L_334)
.L_334:
        /*001c*/ 	.word	0x00000000
        /*0020*/ 	.short	0x0002
        /*0022*/ 	.short	0x000c
        /*0024*/ 	.byte	0x00, 0xf0, 0x11, 0x00


	//----- nvinfo : EIATTR_KPARAM_INFO
	.align		4
.L_335:
        /*0028*/ 	.byte	0x04, 0x17
        /*002a*/ 	.short	(.L_337 - .L_336)
.L_336:
        /*002c*/ 	.word	0x00000000
        /*0030*/ 	.short	0x0001
        /*0032*/ 	.short	0x0008
        /*0034*/ 	.byte	0x00, 0xf0, 0x11, 0x00


	//----- nvinfo : EIATTR_KPARAM_INFO
	.align		4
.L_337:
        /*0038*/ 	.byte	0x04, 0x17
        /*003a*/ 	.short	(.L_339 - .L_338)
.L_338:
        /*003c*/ 	.word	0x00000000
        /*0040*/ 	.short	0x0000
        /*0042*/ 	.short	0x0000
        /*0044*/ 	.byte	0x00, 0xf5, 0x21, 0x00


	//----- nvinfo : EIATTR_SPARSE_MMA_MASK
	.align		4
.L_339:
        /*0048*/ 	.byte	0x03, 0x50
        /*004a*/ 	.short	0x0000


	//----- nvinfo : EIATTR_MAXREG_COUNT
	.align		4
        /*004c*/ 	.byte	0x03, 0x1b
        /*004e*/ 	.short	0x00ff


	//----- nvinfo : EIATTR_MERCURY_ISA_VERSION
	.align		4
        /*0050*/ 	.byte	0x03, 0x5f
        /*0052*/ 	.short	0x0101


	//----- nvinfo : EIATTR_INT_WARP_WIDE_INSTR_OFFSETS
	.align		4
        /*0054*/ 	.byte	0x04, 0x31
        /*0056*/ 	.short	(.L_341 - .L_340)


	//   ....[0]....
.L_340:
        /*0058*/ 	.word	0x00000560


	//   ....[1]....
        /*005c*/ 	.word	0x00000630


	//----- nvinfo : EIATTR_VRC_CTA_INIT_COUNT
	.align		4
.L_341:
        /*0060*/ 	.byte	0x02, 0x4a
	.zero		1
	.zero		1


	//----- nvinfo : EIATTR_EXIT_INSTR_OFFSETS
	.align		4
        /*0064*/ 	.byte	0x04, 0x1c
        /*0066*/ 	.short	(.L_343 - .L_342)


	//   ....[0]....
.L_342:
        /*0068*/ 	.word	0x00000080


	//   ....[1]....
        /*006c*/ 	.word	0x00000100


	//   ....[2]....
        /*0070*/ 	.word	0x00000260


	//   ....[3]....
        /*0074*/ 	.word	0x000003a0


	//   ....[4]....
        /*0078*/ 	.word	0x00000540


	//   ....[5]....
        /*007c*/ 	.word	0x00000670


	//----- nvinfo : EIATTR_CRS_STACK_SIZE
	.align		4
.L_343:
        /*0080*/ 	.byte	0x04, 0x1e
        /*0082*/ 	.short	(.L_345 - .L_344)
.L_344:
        /*0084*/ 	.word	0x00000000


	//----- nvinfo : EIATTR_CBANK_PARAM_SIZE
	.align		4
.L_345:
        /*0088*/ 	.byte	0x03, 0x19
        /*008a*/ 	.short	0x0018


	//----- nvinfo : EIATTR_PARAM_CBANK
	.align		4
        /*008c*/ 	.byte	0x04, 0x0a
        /*008e*/ 	.short	(.L_347 - .L_346)
	.align		4
.L_346:
        /*0090*/ 	.word	index@(.nv.constant0._Z19findPrimesWithDigitPiiiS_)
        /*0094*/ 	.short	0x0380
        /*0096*/ 	.short	0x0018


	//----- nvinfo : EIATTR_SW_WAR
	.align		4
.L_347:
        /*0098*/ 	.byte	0x04, 0x36
        /*009a*/ 	.short	(.L_349 - .L_348)
.L_348:
        /*009c*/ 	.word	0x00000008
.L_349:


//--------------------- .nv.info._Z24findPrimesWithDigitCountPiiiS_ --------------------------
	.section	.nv.info._Z24findPrimesWithDigitCountPiiiS_,"",@"SHT_CUDA_INFO"
	.sectionflags	@""
	.align	4


	//----- nvinfo : EIATTR_CUDA_API_VERSION
	.align		4
        /*0000*/ 	.byte	0x04, 0x37
        /*0002*/ 	.short	(.L_351 - .L_350)
.L_350:
        /*0004*/ 	.word	0x00000082


	//----- nvinfo : EIATTR_KPARAM_INFO
	.align		4
.L_351:
        /*0008*/ 	.byte	0x04, 0x17
        /*000a*/ 	.short	(.L_353 - .L_352)
.L_352:
        /*000c*/ 	.word	0x00000000
        /*0010*/ 	.short	0x0003
        /*0012*/ 	.short	0x0010
        /*0014*/ 	.byte	0x00, 0xf5, 0x21, 0x00


	//----- nvinfo : EIATTR_KPARAM_INFO
	.align		4
.L_353:
        /*0018*/ 	.byte	0x04, 0x17
        /*001a*/ 	.short	(.L_355 - .L_354)
.L_354:
        /*001c*/ 	.word	0x00000000
        /*0020*/ 	.short	0x0002
        /*0022*/ 	.short	0x000c
        /*0024*/ 	.byte	0x00, 0xf0, 0x11, 0x00


	//----- nvinfo : EIATTR_KPARAM_INFO
	.align		4
.L_355:
        /*0028*/ 	.byte	0x04, 0x17
        /*002a*/ 	.short	(.L_357 - .L_356)
.L_356:
        /*002c*/ 	.word	0x00000000
        /*0030*/ 	.short	0x0001
        /*0032*/ 	.short	0x0008
        /*0034*/ 	.byte	0x00, 0xf0, 0x11, 0x00


	//----- nvinfo : EIATTR_KPARAM_INFO
	.align		4
.L_357:
        /*0038*/ 	.byte	0x04, 0x17
        /*003a*/ 	.short	(.L_359 - .L_358)
.L_358:
        /*003c*/ 	.word	0x00000000
        /*0040*/ 	.short	0x0000
        /*0042*/ 	.short	0x0000
        /*0044*/ 	.byte	0x00, 0xf5, 0x21, 0x00


	//----- nvinfo : EIATTR_SPARSE_MMA_MASK
	.align		4
.L_359:
        /*0048*/ 	.byte	0x03, 0x50
        /*004a*/ 	.short	0x0000


	//----- nvinfo : EIATTR_MAXREG_COUNT
	.align		4
        /*004c*/ 	.byte	0x03, 0x1b
        /*004e*/ 	.short	0x00ff


	//----- nvinfo : EIATTR_MERCURY_ISA_VERSION
	.align		4
        /*0050*/ 	.byte	0x03, 0x5f
        /*0052*/ 	.short	0x0101


	//----- nvinfo : EIATTR_INT_WARP_WIDE_INSTR_OFFSETS
	.align		4
        /*0054*/ 	.byte	0x04, 0x31
        /*0056*/ 	.short	(.L_361 - .L_360)


	//   ....[0]....
.L_360:
        /*0058*/ 	.word	0x00000500


	//   ....[1]....
        /*005c*/ 	.word	0x000005d0


	//----- nvinfo : EIATTR_VRC_CTA_INIT_COUNT
	.align		4
.L_361:
        /*0060*/ 	.byte	0x02, 0x4a
	.zero		1
	.zero		1


	//----- nvinfo : EIATTR_EXIT_INSTR_OFFSETS
	.align		4
        /*0064*/ 	.byte	0x04, 0x1c
        /*0066*/ 	.short	(.L_363 - .L_362)


	//   ....[0]....
.L_362:
        /*0068*/ 	.word	0x00000080


	//   ....[1]....
        /*006c*/ 	.word	0x00000100


	//   ....[2]....
        /*0070*/ 	.word	0x00000260


	//   ....[3]....
        /*0074*/ 	.word	0x000003a0


	//   ....[4]....
        /*0078*/ 	.word	0x000004e0


	//   ....[5]....
        /*007c*/ 	.word	0x00000610


	//----- nvinfo : EIATTR_CRS_STACK_SIZE
	.align		4
.L_363:
        /*0080*/ 	.byte	0x04, 0x1e
        /*0082*/ 	.short	(.L_365 - .L_364)
.L_364:
        /*0084*/ 	.word	0x00000000


	//----- nvinfo : EIATTR_CBANK_PARAM_SIZE
	.align		4
.L_365:
        /*0088*/ 	.byte	0x03, 0x19
        /*008a*/ 	.short	0x0018


	//----- nvinfo : EIATTR_PARAM_CBANK
	.align		4
        /*008c*/ 	.byte	0x04, 0x0a
        /*008e*/ 	.short	(.L_367 - .L_366)
	.align		4
.L_366:
        /*0090*/ 	.word	index@(.nv.constant0._Z24findPrimesWithDigitCountPiiiS_)
        /*0094*/ 	.short	0x0380
        /*0096*/ 	.short	0x0018


	//----- nvinfo : EIATTR_SW_WAR
	.align		4
.L_367:
        /*0098*/ 	.byte	0x04, 0x36
        /*009a*/ 	.short	(.L_369 - .L_368)
.L_368:
        /*009c*/ 	.word	0x00000008
.L_369:


//--------------------- .nv.info._Z27findPrimesWithProductDigitsPiiiS_ --------------------------
	.section	.nv.info._Z27findPrimesWithProductDigitsPiiiS_,"",@"SHT_CUDA_INFO"
	.sectionflags	@""
	.align	4


	//----- nvinfo : EIATTR_CUDA_API_VERSION
	.align		4
        /*0000*/ 	.byte	0x04, 0x37
        /*0002*/ 	.short	(.L_371 - .L_370)
.L_370:
        /*0004*/ 	.word	0x00000082


	//----- nvinfo : EIATTR_KPARAM_INFO
	.align		4
.L_371:
        /*0008*/ 	.byte	0x04, 0x17
        /*000a*/ 	.short	(.L_373 - .L_372)
.L_372:
        /*000c*/ 	.word	0x00000000
        /*0010*/ 	.short	0x0003
        /*0012*/ 	.short	0x0010
        /*0014*/ 	.byte	0x00, 0xf5, 0x21, 0x00


	//----- nvinfo : EIATTR_KPARAM_INFO
	.align		4
.L_373:
        /*0018*/ 	.byte	0x04, 0x17
        /*001a*/ 	.short	(.L_375 - .L_374)
.L_374:
        /*001c*/ 	.word	0x00000000
        /*0020*/ 	.short	0x0002
        /*0022*/ 	.short	0x000c
        /*0024*/ 	.byte	0x00, 0xf0, 0x11, 0x00


	//----- nvinfo : EIATTR_KPARAM_INFO
	.align		4
.L_375:
        /*0028*/ 	.byte	0x04, 0x17
        /*002a*/ 	.short	(.L_377 - .L_376)
.L_376:
        /*002c*/ 	.word	0x00000000
        /*0030*/ 	.short	0x0001
        /*0032*/ 	.short	0x0008
        /*0034*/ 	.byte	0x00, 0xf0, 0x11, 0x00


	//----- nvinfo : EIATTR_KPARAM_INFO
	.align		4
.L_377:
        /*0038*/ 	.byte	0x04, 0x17
        /*003a*/ 	.short	(.L_379 - .L_378)
.L_378:
        /*003c*/ 	.word	0x00000000
        /*0040*/ 	.short	0x0000
        /*0042*/ 	.short	0x0000
        /*0044*/ 	.byte	0x00, 0xf5, 0x21, 0x00


	//----- nvinfo : EIATTR_SPARSE_MMA_MASK
	.align		4
.L_379:
        /*0048*/ 	.byte	0x03, 0x50
        /*004a*/ 	.short	0x0000


	//----- nvinfo : EIATTR_MAXREG_COUNT
	.align		4
        /*004c*/ 	.byte	0x03, 0x1b
        /*004e*/ 	.short	0x00ff


	//----- nvinfo : EIATTR_MERCURY_ISA_VERSION
	.align		4
        /*0050*/ 	.byte	0x03, 0x5f
        /*0052*/ 	.short	0x0101


	//----- nvinfo : EIATTR_INT_WARP_WIDE_INSTR_OFFSETS
	.align		4
        /*0054*/ 	.byte	0x04, 0x31
        /*0056*/ 	.short	(.L_381 - .L_380)


	//   ....[0]....
.L_380:
        /*0058*/ 	.word	0x00000520


	//   ....[1]....
        /*005c*/ 	.word	0x000005f0


	//----- nvinfo : EIATTR_VRC_CTA_INIT_COUNT
	.align		4
.L_381:
        /*0060*/ 	.byte	0x02, 0x4a
	.zero		1
	.zero		1


	//----- nvinfo : EIATTR_EXIT_INSTR_OFFSETS
	.align		4
        /*0064*/ 	.byte	0x04, 0x1c
        /*0066*/ 	.short	(.L_383 - .L_382)


	//   ....[0]....
.L_382:
        /*0068*/ 	.word	0x00000080


	//   ....[1]....
        /*006c*/ 	.word	0x00000100


	//   ....[2]....
        /*0070*/ 	.word	0x00000260


	//   ....[3]....
        /*0074*/ 	.word	0x000003a0


	//   ....[4]....
        /*0078*/ 	.word	0x00000500


	//   ....[5]....
        /*007c*/ 	.word	0x00000630


	//----- nvinfo : EIATTR_CRS_STACK_SIZE
	.align		4
.L_383:
        /*0080*/ 	.byte	0x04, 0x1e
        /*0082*/ 	.short	(.L_385 - .L_384)
.L_384:
        /*0084*/ 	.word	0x00000000


	//----- nvinfo : EIATTR_CBANK_PARAM_SIZE
	.align		4
.L_385:
        /*0088*/ 	.byte	0x03, 0x19
        /*008a*/ 	.short	0x0018


	//----- nvinfo : EIATTR_PARAM_CBANK
	.align		4
        /*008c*/ 	.byte	0x04, 0x0a
        /*008e*/ 	.short	(.L_387 - .L_386)
	.align		4
.L_386:
        /*0090*/ 	.word	index@(.nv.constant0._Z27findPrimesWithProductDigitsPiiiS_)
        /*0094*/ 	.short	0x0380
        /*0096*/ 	.short	0x0018


	//----- nvinfo : EIATTR_SW_WAR
	.align		4
.L_387:
        /*0098*/ 	.byte	0x04, 0x36
        /*009a*/ 	.short	(.L_389 - .L_388)
.L_388:
        /*009c*/ 	.word	0x00000008
.L_389:


//--------------------- .nv.info._Z23findPrimesWithSumDigitsPiiiS_ --------------------------
	.section	.nv.info._Z23findPrimesWithSumDigitsPiiiS_,"",@"SHT_CUDA_INFO"
	.sectionflags	@""
	.align	4


	//----- nvinfo : EIATTR_CUDA_API_VERSION
	.align		4
        /*0000*/ 	.byte	0x04, 0x37
        /*0002*/ 	.short	(.L_391 - .L_390)
.L_390:
        /*0004*/ 	.word	0x00000082


	//----- nvinfo : EIATTR_KPARAM_INFO
	.align		4
.L_391:
        /*0008*/ 	.byte	0x04, 0x17
        /*000a*/ 	.short	(.L_393 - .L_392)
.L_392:
        /*000c*/ 	.word	0x00000000
        /*0010*/ 	.short	0x0003
        /*0012*/ 	.short	0x0010
        /*0014*/ 	.byte	0x00, 0xf5, 0x21, 0x00


	//----- nvinfo : EIATTR_KPARAM_INFO
	.align		4
.L_393:
        /*0018*/ 	.byte	0x04, 0x17
        /*001a*/ 	.short	(.L_395 - .L_394)
.L_394:
        /*001c*/ 	.word	0x00000000
        /*0020*/ 	.short	0x0002
        /*0022*/ 	.short	0x000c
        /*0024*/ 	.byte	0x00, 0xf0, 0x11, 0x00


	//----- nvinfo : EIATTR_KPARAM_INFO
	.align		4
.L_395:
        /*0028*/ 	.byte	0x04, 0x17
        /*002a*/ 	.short	(.L_397 - .L_396)
.L_396:
        /*002c*/ 	.word	0x00000000
        /*0030*/ 	.short	0x0001
        /*0032*/ 	.short	0x0008
        /*0034*/ 	.byte	0x00, 0xf0, 0x11, 0x00


	//----- nvinfo : EIATTR_KPARAM_INFO
	.align		4
.L_397:
        /*0038*/ 	.byte	0x04, 0x17
        /*003a*/ 	.short	(.L_399 - .L_398)
.L_398:
        /*003c*/ 	.word	0x00000000
        /*0040*/ 	.short	0x0000
        /*0042*/ 	.short	0x0000
        /*0044*/ 	.byte	0x00, 0xf5, 0x21, 0x00


	//----- nvinfo : EIATTR_SPARSE_MMA_MASK
	.align		4
.L_399:
        /*0048*/ 	.byte	0x03, 0x50
        /*004a*/ 	.short	0x0000


	//----- nvinfo : EIATTR_MAXREG_COUNT
	.align		4
        /*004c*/ 	.byte	0x03, 0x1b
        /*004e*/ 	.short	0x00ff


	//----- nvinfo : EIATTR_MERCURY_ISA_VERSION
	.align		4
        /*0050*/ 	.byte	0x03, 0x5f
        /*0052*/ 	.short	0x0101


	//----- nvinfo : EIATTR_INT_WARP_WIDE_INSTR_OFFSETS
	.align		4
        /*0054*/ 	.byte	0x04, 0x31
        /*0056*/ 	.short	(.L_401 - .L_400)


	//   ....[0]....
.L_400:
        /*0058*/ 	.word	0x00000520


	//   ....[1]....
        /*005c*/ 	.word	0x000005f0


	//----- nvinfo : EIATTR_VRC_CTA_INIT_COUNT
	.align		4
.L_401:
        /*0060*/ 	.byte	0x02, 0x4a
	.zero		1
	.zero		1


	//----- nvinfo : EIATTR_EXIT_INSTR_OFFSETS
	.align		4
        /*0064*/ 	.byte	0x04, 0x1c
        /*0066*/ 	.short	(.L_403 - .L_402)


	//   ....[0]....
.L_402:
        /*0068*/ 	.word	0x00000080


	//   ....[1]....
        /*006c*/ 	.word	0x00000100


	//   ....[2]....
        /*0070*/ 	.word	0x00000260


	//   ....[3]....
        /*0074*/ 	.word	0x000003a0


	//   ....[4]....
        /*0078*/ 	.word	0x00000500


	//   ....[5]....
        /*007c*/ 	.word	0x00000630


	//----- nvinfo : EIATTR_CRS_STACK_SIZE
	.align		4
.L_403:
        /*0080*/ 	.byte	0x04, 0x1e
        /*0082*/ 	.short	(.L_405 - .L_404)
.L_404:
        /*0084*/ 	.word	0x00000000


	//----- nvinfo : EIATTR_CBANK_PARAM_SIZE
	.align		4
.L_405:
        /*0088*/ 	.byte	0x03, 0x19
        /*008a*/ 	.short	0x0018


	//----- nvinfo : EIATTR_PARAM_CBANK
	.align		4
        /*008c*/ 	.byte	0x04, 0x0a
        /*008e*/ 	.short	(.L_407 - .L_406)
	.align		4
.L_406:
        /*0090*/ 	.word	index@(.nv.constant0._Z23findPrimesWithSumDigitsPiiiS_)
        /*0094*/ 	.short	0x0380
        /*0096*/ 	.short	0x0018


	//----- nvinfo : EIATTR_SW_WAR
	.align		4
.L_407:
        /*0098*/ 	.byte	0x04, 0x36
        /*009a*/ 	.short	(.L_409 - .L_408)
.L_408:
        /*009c*/ 	.word	0x00000008
.L_409:


//--------------------- .nv.info._Z24findPrimesNotDivisibleByPiiiS_ --------------------------
	.section	.nv.info._Z24findPrimesNotDivisibleByPiiiS_,"",@"SHT_CUDA_INFO"
	.sectionflags	@""
	.align	4


	//----- nvinfo : EIATTR_CUDA_API_VERSION
	.align		4
        /*0000*/ 	.byte	0x04, 0x37
        /*0002*/ 	.short	(.L_411 - .L_410)
.L_410:
        /*0004*/ 	.word	0x00000082


	//----- nvinfo : EIATTR_KPARAM_INFO
	.align		4
.L_411:
        /*0008*/ 	.byte	0x04, 0x17
        /*000a*/ 	.short	(.L_413 - .L_412)
.L_412:
        /*000c*/ 	.word	0x00000000
        /*0010*/ 	.short	0x0003
        /*0012*/ 	.short	0x0010
        /*0014*/ 	.byte	0x00, 0xf5, 0x21, 0x00


	//----- nvinfo : EIATTR_KPARAM_INFO
	.align		4
.L_413:
        /*0018*/ 	.byte	0x04, 0x17
        /*001a*/ 	.short	(.L_415 - .L_414)
.L_414:
        /*001c*/ 	.word	0x00000000
        /*0020*/ 	.short	0x0002
        /*0022*/ 	.short	0x000c
        /*0024*/ 	.byte	0x00, 0xf0, 0x11, 0x00


	//----- nvinfo : EIATTR_KPARAM_INFO
	.align		4
.L_415:
        /*0028*/ 	.byte	0x04, 0x17
        /*002a*/ 	.short	(.L_417 - .L_416)
.L_416:
        /*002c*/ 	.word	0x00000000
        /*0030*/ 	.short	0x0001
        /*0032*/ 	.short	0x0008
        /*0034*/ 	.byte	0x00, 0xf0, 0x11, 0x00


	//----- nvinfo : EIATTR_KPARAM_INFO
	.align		4
.L_417:
        /*0038*/ 	.byte	0x04, 0x17
        /*003a*/ 	.short	(.L_419 - .L_418)
.L_418:
        /*003c*/ 	.word	0x00000000
        /*0040*/ 	.short	0x0000
        /*0042*/ 	.short	0x0000
        /*0044*/ 	.byte	0x00, 0xf5, 0x21, 0x00


	//----- nvinfo : EIATTR_SPARSE_MMA_MASK
	.align		4
.L_419:
        /*0048*/ 	.byte	0x03, 0x50
        /*004a*/ 	.short	0x0000


	//----- nvinfo : EIATTR_MAXREG_COUNT
	.align		4
        /*004c*/ 	.byte	0x03, 0x1b
        /*004e*/ 	.short	0x00ff


	//----- nvinfo : EIATTR_MERCURY_ISA_VERSION
	.align		4
        /*0050*/ 	.byte	0x03, 0x5f
        /*0052*/ 	.short	0x0101


	//----- nvinfo : EIATTR_INT_WARP_WIDE_INSTR_OFFSETS
	.align		4
        /*0054*/ 	.byte	0x04, 0x31
        /*0056*/ 	.short	(.L_421 - .L_420)


	//   ....[0]....
.L_420:
        /*0058*/ 	.word	0x000005a0


	//   ....[1]....
        /*005c*/ 	.word	0x00000670


	//----- nvinfo : EIATTR_VRC_CTA_INIT_COUNT
	.align		4
.L_421:
        /*0060*/ 	.byte	0x02, 0x4a
	.zero		1
	.zero		1


	//----- nvinfo : EIATTR_EXIT_INSTR_OFFSETS
	.align		4
        /*0064*/ 	.byte	0x04, 0x1c
        /*0066*/ 	.short	(.L_423 - .L_422)


	//   ....[0]....
.L_422:
        /*0068*/ 	.word	0x00000080


	//   ....[1]....
        /*006c*/ 	.word	0x00000100


	//   ....[2]....
        /*0070*/ 	.word	0x00000260


	//   ....[3]....
        /*0074*/ 	.word	0x000003a0


	//   ....[4]....
        /*0078*/ 	.word	0x00000580


	//   ....[5]....
        /*007c*/ 	.word	0x000006b0


	//----- nvinfo : EIATTR_CRS_STACK_SIZE
	.align		4
.L_423:
        /*0080*/ 	.byte	0x04, 0x1e
        /*0082*/ 	.short	(.L_425 - .L_424)
.L_424:
        /*0084*/ 	.word	0x00000000


	//----- nvinfo : EIATTR_CBANK_PARAM_SIZE
	.align		4
.L_425:
        /*0088*/ 	.byte	0x03, 0x19
        /*008a*/ 	.short	0x0018


	//----- nvinfo : EIATTR_PARAM_CBANK
	.align		4
        /*008c*/ 	.byte	0x04, 0x0a
        /*008e*/ 	.short	(.L_427 - .L_426)
	.align		4
.L_426:
        /*0090*/ 	.word	index@(.nv.constant0._Z24findPrimesNotDivisibleByPiiiS_)
        /*0094*/ 	.short	0x0380
        /*0096*/ 	.short	0x0018


	//----- nvinfo : EIATTR_SW_WAR
	.align		4
.L_427:
        /*0098*/ 	.byte	0x04, 0x36
        /*009a*/ 	.short	(.L_429 - .L_428)
.L_428:
        /*009c*/ 	.word	0x00000008
.L_429:


//--------------------- .nv.info._Z21findPrimesDivisibleByPiiiS_ --------------------------
	.section	.nv.info._Z21findPrimesDivisibleByPiiiS_,"",@"SHT_CUDA_INFO"
	.sectionflags	@""
	.align	4


	//----- nvinfo : EIATTR_CUDA_API_VERSION
	.align		4
        /*0000*/ 	.byte	0x04, 0x37
        /*0002*/ 	.short	(.L_431 - .L_430)
.L_430:
        /*0004*/ 	.word	0x00000082


	//----- nvinfo : EIATTR_KPARAM_INFO
	.align		4
.L_431:
        /*0008*/ 	.byte	0x04, 0x17
        /*000a*/ 	.short	(.L_433 - .L_432)
.L_432:
        /*000c*/ 	.word	0x00000000
        /*0010*/ 	.short	0x0003
        /*0012*/ 	.short	0x0010
        /*0014*/ 	.byte	0x00, 0xf5, 0x21, 0x00


	//----- nvinfo : EIATTR_KPARAM_INFO
	.align		4
.L_433:
        /*0018*/ 	.byte	0x04, 0x17
        /*001a*/ 	.short	(.L_435 - .L_434)
.L_434:
        /*001c*/ 	.word	0x00000000
        /*0020*/ 	.short	0x0002
        /*0022*/ 	.short	0x000c
        /*0024*/ 	.byte	0x00, 0xf0, 0x11, 0x00


	//----- nvinfo : EIATTR_KPARAM_INFO
	.align		4
.L_435:
        /*0028*/ 	.byte	0x04, 0x17
        /*002a*/ 	.short	(.L_437 - .L_436)
.L_436:
        /*002c*/ 	.word	0x00000000
        /*0030*/ 	.short	0x0001
        /*0032*/ 	.short	0x0008
        /*0034*/ 	.byte	0x00, 0xf0, 0x11, 0x00


	//----- nvinfo : EIATTR_KPARAM_INFO
	.align		4
.L_437:
        /*0038*/ 	.byte	0x04, 0x17
        /*003a*/ 	.short	(.L_439 - .L_438)
.L_438:
        /*003c*/ 	.word	0x00000000
        /*0040*/ 	.short	0x0000
        /*0042*/ 	.short	0x0000
        /*0044*/ 	.byte	0x00, 0xf5, 0x21, 0x00


	//----- nvinfo : EIATTR_SPARSE_MMA_MASK
	.align		4
.L_439:
        /*0048*/ 	.byte	0x03, 0x50
        /*004a*/ 	.short	0x0000


	//----- nvinfo : EIATTR_MAXREG_COUNT
	.align		4
        /*004c*/ 	.byte	0x03, 0x1b
        /*004e*/ 	.short	0x00ff


	//----- nvinfo : EIATTR_MERCURY_ISA_VERSION
	.align		4
        /*0050*/ 	.byte	0x03, 0x5f
        /*0052*/ 	.short	0x0101


	//----- nvinfo : EIATTR_INT_WARP_WIDE_INSTR_OFFSETS
	.align		4
        /*0054*/ 	.byte	0x04, 0x31
        /*0056*/ 	.short	(.L_441 - .L_440)


	//   ....[0]....
.L_440:
        /*0058*/ 	.word	0x000005a0


	//   ....[1]....
        /*005c*/ 	.word	0x00000670


	//----- nvinfo : EIATTR_VRC_CTA_INIT_COUNT
	.align		4
.L_441:
        /*0060*/ 	.byte	0x02, 0x4a
	.zero		1
	.zero		1


	//----- nvinfo : EIATTR_EXIT_INSTR_OFFSETS
	.align		4
        /*0064*/ 	.byte	0x04, 0x1c
        /*0066*/ 	.short	(.L_443 - .L_442)


	//   ....[0]....
.L_442:
        /*0068*/ 	.word	0x00000080


	//   ....[1]....
        /*006c*/ 	.word	0x00000100


	//   ....[2]....
        /*0070*/ 	.word	0x00000260


	//   ....[3]....
        /*0074*/ 	.word	0x000003a0


	//   ....[4]....
        /*0078*/ 	.word	0x00000580


	//   ....[5]....
        /*007c*/ 	.word	0x000006b0


	//----- nvinfo : EIATTR_CRS_STACK_SIZE
	.align		4
.L_443:
        /*0080*/ 	.byte	0x04, 0x1e
        /*0082*/ 	.short	(.L_445 - .L_444)
.L_444:
        /*0084*/ 	.word	0x00000000


	//----- nvinfo : EIATTR_CBANK_PARAM_SIZE
	.align		4
.L_445:
        /*0088*/ 	.byte	0x03, 0x19
        /*008a*/ 	.short	0x0018


	//----- nvinfo : EIATTR_PARAM_CBANK
	.align		4
        /*008c*/ 	.byte	0x04, 0x0a
        /*008e*/ 	.short	(.L_447 - .L_446)
	.align		4
.L_446:
        /*0090*/ 	.word	index@(.nv.constant0._Z21findPrimesDivisibleByPiiiS_)
        /*0094*/ 	.short	0x0380
        /*0096*/ 	.short	0x0018


	//----- nvinfo : EIATTR_SW_WAR
	.align		4
.L_447:
        /*0098*/ 	.byte	0x04, 0x36
        /*009a*/ 	.short	(.L_449 - .L_448)
.L_448:
        /*009c*/ 	.word	0x00000008
.L_449:


//--------------------- .nv.info._Z15findPrimesRangePiiiS_ --------------------------
	.section	.nv.info._Z15findPrimesRangePiiiS_,"",@"SHT_CUDA_INFO"
	.sectionflags	@""
	.align	4


	//----- nvinfo : EIATTR_CUDA_API_VERSION
	.align		4
        /*0000*/ 	.byte	0x04, 0x37
        /*0002*/ 	.short	(.L_451 - .L_450)
.L_450:
        /*0004*/ 	.word	0x00000082


	//----- nvinfo : EIATTR_KPARAM_INFO
	.align		4
.L_451:
        /*0008*/ 	.byte	0x04, 0x17
        /*000a*/ 	.short	(.L_453 - .L_452)
.L_452:
        /*000c*/ 	.word	0x00000000
        /*0010*/ 	.short	0x0003
        /*0012*/ 	.short	0x0010
        /*0014*/ 	.byte	0x00, 0xf5, 0x21, 0x00


	//----- nvinfo : EIATTR_KPARAM_INFO
	.align		4
.L_453:
        /*0018*/ 	.byte	0x04, 0x17
        /*001a*/ 	.short	(.L_455 - .L_454)
.L_454:
        /*001c*/ 	.word	0x00000000
        /*0020*/ 	.short	0x0002
        /*0022*/ 	.short	0x000c
        /*0024*/ 	.byte	0x00, 0xf0, 0x11, 0x00


	//----- nvinfo : EIATTR_KPARAM_INFO
	.align		4
.L_455:
        /*0028*/ 	.byte	0x04, 0x17
        /*002a*/ 	.short	(.L_457 - .L_456)
.L_456:
        /*002c*/ 	.word	0x00000000
        /*0030*/ 	.short	0x0001
        /*0032*/ 	.short	0x0008
        /*0034*/ 	.byte	0x00, 0xf0, 0x11, 0x00


	//----- nvinfo : EIATTR_KPARAM_INFO
	.align		4
.L_457:
        /*0038*/ 	.byte	0x04, 0x17
        /*003a*/ 	.short	(.L_459 - .L_458)
.L_458:
        /*003c*/ 	.word	0x00000000
        /*0040*/ 	.short	0x0000
        /*0042*/ 	.short	0x0000
        /*0044*/ 	.byte	0x00, 0xf5, 0x21, 0x00


	//----- nvinfo : EIATTR_SPARSE_MMA_MASK
	.align		4
.L_459:
        /*0048*/ 	.byte	0x03, 0x50
        /*004a*/ 	.short	0x0000


	//----- nvinfo : EIATTR_MAXREG_COUNT
	.align		4
        /*004c*/ 	.byte	0x03, 0x1b
        /*004e*/ 	.short	0x00ff


	//----- nvinfo : EIATTR_MERCURY_ISA_VERSION
	.align		4
        /*0050*/ 	.byte	0x03, 0x5f
        /*0052*/ 	.short	0x0101


	//----- nvinfo : EIATTR_INT_WARP_WIDE_INSTR_OFFSETS
	.align		4
        /*0054*/ 	.byte	0x04, 0x31
        /*0056*/ 	.short	(.L_461 - .L_460)


	//   ....[0]....
.L_460:
        /*0058*/ 	.word	0x00000440


	//   ....[1]....
        /*005c*/ 	.word	0x00000500


	//----- nvinfo : EIATTR_VRC_CTA_INIT_COUNT
	.align		4
.L_461:
        /*0060*/ 	.byte	0x02, 0x4a
	.zero		1
	.zero		1


	//----- nvinfo : EIATTR_EXIT_INSTR_OFFSETS
	.align		4
        /*0064*/ 	.byte	0x04, 0x1c
        /*0066*/ 	.short	(.L_463 - .L_462)


	//   ....[0]....
.L_462:
        /*0068*/ 	.word	0x000000a0


	//   ....[1]....
        /*006c*/ 	.word	0x00000130


	//   ....[2]....
        /*0070*/ 	.word	0x00000290


	//   ....[3]....
        /*0074*/ 	.word	0x000003d0


	//   ....[4]....
        /*0078*/ 	.word	0x00000540


	//----- nvinfo : EIATTR_CRS_STACK_SIZE
	.align		4
.L_463:
        /*007c*/ 	.byte	0x04, 0x1e
        /*007e*/ 	.short	(.L_465 - .L_464)
.L_464:
        /*0080*/ 	.word	0x00000000


	//----- nvinfo : EIATTR_CBANK_PARAM_SIZE
	.align		4
.L_465:
        /*0084*/ 	.byte	0x03, 0x19
        /*0086*/ 	.short	0x0018


	//----- nvinfo : EIATTR_PARAM_CBANK
	.align		4
        /*0088*/ 	.byte	0x04, 0x0a
        /*008a*/ 	.short	(.L_467 - .L_466)
	.align		4
.L_466:
        /*008c*/ 	.word	index@(.nv.constant0._Z15findPrimesRangePiiiS_)
        /*0090*/ 	.short	0x0380
        /*0092*/ 	.short	0x0018


	//----- nvinfo : EIATTR_SW_WAR
	.align		4
.L_467:
        /*0094*/ 	.byte	0x04, 0x36
        /*0096*/ 	.short	(.L_469 - .L_468)
.L_468:
        /*0098*/ 	.word	0x00000008
.L_469:


//--------------------- .nv.info._Z10findPrimesPiiS_ --------------------------
	.section	.nv.info._Z10findPrimesPiiS_,"",@"SHT_CUDA_INFO"
	.sectionflags	@""
	.align	4


	//----- nvinfo : EIATTR_CUDA_API_VERSION
	.align		4
        /*0000*/ 	.byte	0x04, 0x37
        /*0002*/ 	.short	(.L_471 - .L_470)
.L_470:
        /*0004*/ 	.word	0x00000082


	//----- nvinfo : EIATTR_KPARAM_INFO
	.align		4
.L_471:
        /*0008*/ 	.byte	0x04, 0x17
        /*000a*/ 	.short	(.L_473 - .L_472)
.L_472:
        /*000c*/ 	.word	0x00000000
        /*0010*/ 	.short	0x0002
        /*0012*/ 	.short	0x0010
        /*0014*/ 	.byte	0x00, 0xf5, 0x21, 0x00


	//----- nvinfo : EIATTR_KPARAM_INFO
	.align		4
.L_473:
        /*0018*/ 	.byte	0x04, 0x17
        /*001a*/ 	.short	(.L_475 - .L_474)
.L_474:
        /*001c*/ 	.word	0x00000000
        /*0020*/ 	.short	0x0001
        /*0022*/ 	.short	0x0008
        /*0024*/ 	.byte	0x00, 0xf0, 0x11, 0x00


	//----- nvinfo : EIATTR_KPARAM_INFO
	.align		4
.L_475:
        /*0028*/ 	.byte	0x04, 0x17
        /*002a*/ 	.short	(.L_477 - .L_476)
.L_476:
        /*002c*/ 	.word	0x00000000
        /*0030*/ 	.short	0x0000
        /*0032*/ 	.short	0x0000
        /*0034*/ 	.byte	0x00, 0xf5, 0x21, 0x00


	//----- nvinfo : EIATTR_SPARSE_MMA_MASK
	.align		4
.L_477:
        /*0038*/ 	.byte	0x03, 0x50
        /*003a*/ 	.short	0x0000


	//----- nvinfo : EIATTR_MAXREG_COUNT
	.align		4
        /*003c*/ 	.byte	0x03, 0x1b
        /*003e*/ 	.short	0x00ff


	//----- nvinfo : EIATTR_MERCURY_ISA_VERSION
	.align		4
        /*0040*/ 	.byte	0x03, 0x5f
        /*0042*/ 	.short	0x0101


	//----- nvinfo : EIATTR_INT_WARP_WIDE_INSTR_OFFSETS
	.align		4
        /*0044*/ 	.byte	0x04, 0x31
        /*0046*/ 	.short	(.L_479 - .L_478)


	//   ....[0]....
.L_478:
        /*0048*/ 	.word	0x00000420


	//   ....[1]....
        /*004c*/ 	.word	0x000004e0


	//----- nvinfo : EIATTR_VRC_CTA_INIT_COUNT
	.align		4
.L_479:
        /*0050*/ 	.byte	0x02, 0x4a
	.zero		1
	.zero		1


	//----- nvinfo : EIATTR_EXIT_INSTR_OFFSETS
	.align		4
        /*0054*/ 	.byte	0x04, 0x1c
        /*0056*/ 	.short	(.L_481 - .L_480)


	//   ....[0]....
.L_480:
        /*0058*/ 	.word	0x00000080


	//   ....[1]....
        /*005c*/ 	.word	0x00000110


	//   ....[2]....
        /*0060*/ 	.word	0x00000270


	//   ....[3]....
        /*0064*/ 	.word	0x000003b0


	//   ....[4]....
        /*0068*/ 	.word	0x00000520


	//----- nvinfo : EIATTR_CRS_STACK_SIZE
	.align		4
.L_481:
        /*006c*/ 	.byte	0x04, 0x1e
        /*006e*/ 	.short	(.L_483 - .L_482)
.L_482:
        /*0070*/ 	.word	0x00000000


	//----- nvinfo : EIATTR_CBANK_PARAM_SIZE
	.align		4
.L_483:
        /*0074*/ 	.byte	0x03, 0x19
        /*0076*/ 	.short	0x0018


	//----- nvinfo : EIATTR_PARAM_CBANK
	.align		4
        /*0078*/ 	.byte	0x04, 0x0a
        /*007a*/ 	.short	(.L_485 - .L_484)
	.align		4
.L_484:
        /*007c*/ 	.word	index@(.nv.constant0._Z10findPrimesPiiS_)
        /*0080*/ 	.short	0x0380
        /*0082*/ 	.short	0x0018


	//----- nvinfo : EIATTR_SW_WAR
	.align		4
.L_485:
        /*0084*/ 	.byte	0x04, 0x36
        /*0086*/ 	.short	(.L_487 - .L_486)
.L_486:
        /*0088*/ 	.word	0x00000008
.L_487:


//--------------------- .nv.callgraph             --------------------------
	.section	.nv.callgraph,"",@"SHT_CUDA_CALLGRAPH"
	.align	4
	.sectionentsize	8
	.align		4
        /*0000*/ 	.word	0x00000000
	.align		4
        /*0004*/ 	.word	0xffffffff
	.align		4
        /*0008*/ 	.word	0x00000000
	.align		4
        /*000c*/ 	.word	0xfffffffe
	.align		4
        /*0010*/ 	.word	0x00000000
	.align		4
        /*0014*/ 	.word	0xfffffffd
	.align		4
        /*0018*/ 	.word	0x00000000
	.align		4
        /*001c*/ 	.word	0xfffffffc


//--------------------- .text._Z30findPrimesWithDigitQuotientOddPiiiiS_ --------------------------
	.section	.text._Z30findPrimesWithDigitQuotientOddPiiiiS_,"ax",@progbits
	.align	128
        .global         _Z30findPrimesWithDigitQuotientOddPiiiiS_
        .type           _Z30findPrimesWithDigitQuotientOddPiiiiS_,@function
        .size           _Z30findPrimesWithDigitQuotientOddPiiiiS_,(.L_x_121 - _Z30findPrimesWithDigitQuotientOddPiiiiS_)
        .other          _Z30findPrimesWithDigitQuotientOddPiiiiS_,@"STO_CUDA_ENTRY STV_DEFAULT"
_Z30findPrimesWithDigitQuotientOddPiiiiS_:
.text._Z30findPrimesWithDigitQuotientOddPiiiiS_:
[----:B------:R-:W-:Y:S01]  /*0000*/  LDC R1, c[0x0][0x37c] ;  /* 0x0000df00ff017b82 */ /* 0x000fe20000000800 */
[----:B------:R-:W0:Y:S07]  /*0010*/  S2R R3, SR_TID.X ;  /* 0x0000000000037919 */ /* 0x000e2e0000002100 */
[----:B------:R-:W0:Y:S01]  /*0020*/  S2UR UR4, SR_CTAID.X ;  /* 0x00000000000479c3 */ /* 0x000e220000002500 */
[----:B------:R-:W1:Y:S07]  /*0030*/  LDCU UR5, c[0x0][0x388] ;  /* 0x00007100ff0577ac */ /* 0x000e6e0008000800 */
[----:B------:R-:W0:Y:S02]  /*0040*/  LDC R0, c[0x0][0x360] ;  /* 0x0000d800ff007b82 */ /* 0x000e240000000800 */
[----:B0-----:R-:W-:-:S05]  /*0050*/  IMAD R0, R0, UR4, R3 ;  /* 0x0000000400007c24 */ /* 0x001fca000f8e0203 */
[----:B-1----:R-:W-:-:S04]  /*0060*/  ISETP.GE.AND P0, PT, R0, UR5, PT ;  /* 0x0000000500007c0c */ /* 0x002fc8000bf06270 */
[----:B------:R-:W-:-:S13]  /*0070*/  ISETP.LT.OR P0, PT, R0, 0x2, P0 ;  /* 0x000000020000780c */ /* 0x000fda0000701670 */
[----:B------:R-:W-:Y:S05]  /*0080*/  @P0 EXIT ;  /* 0x000000000000094d */ /* 0x000fea0003800000 */
[----:B------:R-:W-:Y:S01]  /*0090*/  ISETP.GE.U32.AND P0, PT, R0, 0x4, PT ;  /* 0x000000040000780c */ /* 0x000fe20003f06070 */
[----:B------:R-:W-:-:S12]  /*00a0*/  BSSY.RECONVERGENT B0, `(.L_x_0) ;  /* 0x0000035000007945 */ /* 0x000fd80003800200 */
[----:B------:R-:W-:Y:S05]  /*00b0*/  @!P0 BRA `(.L_x_1) ;  /* 0x0000000000cc8947 */ /* 0x000fea0003800000 */
[C---:B------:R-:W-:Y:S01]  /*00c0*/  IMAD R3, R0.reuse, -0x55555555, RZ ;  /* 0xaaaaaaab00037824 */ /* 0x040fe200078e02ff */
[----:B------:R-:W-:-:S04]  /*00d0*/  LOP3.LUT R2, R0, 0x1, RZ, 0xc0, !PT ;  /* 0x0000000100027812 */ /* 0x000fc800078ec0ff */
[----:B------:R-:W-:-:S04]  /*00e0*/  ISETP.GE.U32.AND P0, PT, R3, 0x55555556, PT ;  /* 0x555555560300780c */ /* 0x000fc80003f06070 */
[----:B------:R-:W-:-:S13]  /*00f0*/  ISETP.NE.U32.OR P0, PT, R2, 0x1, !P0 ;  /* 0x000000010200780c */ /* 0x000fda0004705470 */
[----:B------:R-:W-:Y:S05]  /*0100*/  @P0 EXIT ;  /* 0x000000000000094d */ /* 0x000fea0003800000 */
[----:B------:R-:W-:-:S13]  /*0110*/  ISETP.GE.U32.AND P0, PT, R0, 0x19, PT ;  /* 0x000000190000780c */ /* 0x000fda0003f06070 */
[----:B------:R-:W-:Y:S05]  /*0120*/  @!P0 BRA `(.L_x_1) ;  /* 0x0000000000b08947 */ /* 0x000fea0003800000 */
[----:B------:R-:W-:-:S07]  /*0130*/  IMAD.MOV.U32 R5, RZ, RZ, 0x5 ;  /* 0x00000005ff057424 */ /* 0x000fce00078e00ff */
.L_x_2:
[----:B------:R-:W0:Y:S01]  /*0140*/  I2F.U32.RP R4, R5 ;  /* 0x0000000500047306 */ /* 0x000e220000209000 */
[----:B------:R-:W-:-:S07]  /*0150*/  ISETP.NE.U32.AND P1, PT, R5, RZ, PT ;  /* 0x000000ff0500720c */ /* 0x000fce0003f25070 */
[----:B0-----:R-:W0:Y:S02]  /*0160*/  MUFU.RCP R4, R4 ;  /* 0x0000000400047308 */ /* 0x001e240000001000 */
[----:B0-----:R-:W-:-:S06]  /*0170*/  VIADD R2, R4, 0xffffffe ;  /* 0x0ffffffe04027836 */ /* 0x001fcc0000000000 */
[----:B------:R0:W1:Y:S02]  /*0180*/  F2I.FTZ.U32.TRUNC.NTZ R3, R2 ;  /* 0x0000000200037305 */ /* 0x000064000021f000 */
[----:B0-----:R-:W-:Y:S02]  /*0190*/  HFMA2 R2, -RZ, RZ, 0, 0 ;  /* 0x00000000ff027431 */ /* 0x001fe400000001ff */
[----:B-1----:R-:W-:-:S04]  /*01a0*/  IMAD.MOV R6, RZ, RZ, -R3 ;  /* 0x000000ffff067224 */ /* 0x002fc800078e0a03 */
[----:B------:R-:W-:-:S04]  /*01b0*/  IMAD R7, R6, R5, RZ ;  /* 0x0000000506077224 */ /* 0x000fc800078e02ff */
[----:B------:R-:W-:-:S06]  /*01c0*/  IMAD.HI.U32 R3, R3, R7, R2 ;  /* 0x0000000703037227 */ /* 0x000fcc00078e0002 */
[----:B------:R-:W-:-:S04]  /*01d0*/  IMAD.HI.U32 R3, R3, R0, RZ ;  /* 0x0000000003037227 */ /* 0x000fc800078e00ff */
[----:B------:R-:W-:-:S04]  /*01e0*/  IMAD.MOV R3, RZ, RZ, -R3 ;  /* 0x000000ffff037224 */ /* 0x000fc800078e0a03 */
[----:B------:R-:W-:-:S05]  /*01f0*/  IMAD R6, R5, R3, R0 ;  /* 0x0000000305067224 */ /* 0x000fca00078e0200 */
[----:B------:R-:W-:-:S13]  /*0200*/  ISETP.GE.U32.AND P0, PT, R6, R5, PT ;  /* 0x000000050600720c */ /* 0x000fda0003f06070 */
[----:B------:R-:W-:-:S05]  /*0210*/  @P0 IMAD.IADD R6, R6, 0x1, -R5 ;  /* 0x0000000106060824 */ /* 0x000fca00078e0a05 */
[----:B------:R-:W-:-:S13]  /*0220*/  ISETP.GE.U32.AND P0, PT, R6, R5, PT ;  /* 0x000000050600720c */ /* 0x000fda0003f06070 */
[----:B------:R-:W-:Y:S01]  /*0230*/  @P0 IMAD.IADD R6, R6, 0x1, -R5 ;  /* 0x0000000106060824 */ /* 0x000fe200078e0a05 */
[----:B------:R-:W-:-:S04]  /*0240*/  @!P1 LOP3.LUT R6, RZ, R5, RZ, 0x33, !PT ;  /* 0x00000005ff069212 */ /* 0x000fc800078e33ff */
[----:B------:R-:W-:-:S13]  /*0250*/  ISETP.NE.AND P0, PT, R6, RZ, PT ;  /* 0x000000ff0600720c */ /* 0x000fda0003f05270 */
[----:B------:R-:W-:Y:S05]  /*0260*/  @!P0 EXIT ;  /* 0x000000000000894d */ /* 0x000fea0003800000 */
[----:B------:R-:W-:-:S04]  /*0270*/  IADD3 R7, PT, PT, R5, 0x2, RZ ;  /* 0x0000000205077810 */ /* 0x000fc80007ffe0ff */
[----:B------:R-:W0:Y:S01]  /*0280*/  I2F.U32.RP R4, R7 ;  /* 0x0000000700047306 */ /* 0x000e220000209000 */
[----:B------:R-:W-:Y:S01]  /*0290*/  IMAD.MOV R9, RZ, RZ, -R7 ;  /* 0x000000ffff097224 */ /* 0x000fe200078e0a07 */
[----:B------:R-:W-:-:S06]  /*02a0*/  ISETP.NE.U32.AND P1, PT, R7, RZ, PT ;  /* 0x000000ff0700720c */ /* 0x000fcc0003f25070 */
[----:B0-----:R-:W0:Y:S02]  /*02b0*/  MUFU.RCP R4, R4 ;  /* 0x0000000400047308 */ /* 0x001e240000001000 */
[----:B0-----:R-:W-:-:S06]  /*02c0*/  VIADD R2, R4, 0xffffffe ;  /* 0x0ffffffe04027836 */ /* 0x001fcc0000000000 */
[----:B------:R0:W1:Y:S02]  /*02d0*/  F2I.FTZ.U32.TRUNC.NTZ R3, R2 ;  /* 0x0000000200037305 */ /* 0x000064000021f000 */
[----:B0-----:R-:W-:Y:S02]  /*02e0*/  IMAD.MOV.U32 R2, RZ, RZ, RZ ;  /* 0x000000ffff027224 */ /* 0x001fe400078e00ff */
[----:B-1----:R-:W-:-:S04]  /*02f0*/  IMAD R9, R9, R3, RZ ;  /* 0x0000000309097224 */ /* 0x002fc800078e02ff */
[----:B------:R-:W-:-:S06]  /*0300*/  IMAD.HI.U32 R3, R3, R9, R2 ;  /* 0x0000000903037227 */ /* 0x000fcc00078e0002 */
[----:B------:R-:W-:-:S05]  /*0310*/  IMAD.HI.U32 R3, R3, R0, RZ ;  /* 0x0000000003037227 */ /* 0x000fca00078e00ff */
[----:B------:R-:W-:-:S05]  /*0320*/  IADD3 R3, PT, PT, -R3, RZ, RZ ;  /* 0x000000ff03037210 */ /* 0x000fca0007ffe1ff */
        /* <DEDUP_REMOVED lines=8> */
[----:B------:R-:W-:-:S04]  /*03b0*/  VIADD R5, R5, 0x6 ;  /* 0x0000000605057836 */ /* 0x000fc80000000000 */
[----:B------:R-:W-:-:S05]  /*03c0*/  IMAD R3, R5, R5, RZ ;  /* 0x0000000505037224 */ /* 0x000fca00078e02ff */
[----:B------:R-:W-:-:S13]  /*03d0*/  ISETP.GT.AND P0, PT, R3, R0, PT ;  /* 0x000000000300720c */ /* 0x000fda0003f04270 */
[----:B------:R-:W-:Y:S05]  /*03e0*/  @!P0 BRA `(.L_x_2) ;  /* 0xfffffffc00548947 */ /* 0x000fea000383ffff */
.L_x_1:
[----:B------:R-:W-:Y:S05]  /*03f0*/  BSYNC.RECONVERGENT B0 ;  /* 0x0000000000007941 */ /* 0x000fea0003800200 */
.L_x_0:
[----:B------:R-:W0:Y:S01]  /*0400*/  LDC R8, c[0x0][0x390] ;  /* 0x0000e400ff087b82 */ /* 0x000e220000000800 */
[----:B------:R-:W1:Y:S01]  /*0410*/  LDCU UR4, c[0x0][0x38c] ;  /* 0x00007180ff0477ac */ /* 0x000e620008000800 */
[----:B------:R-:W-:Y:S01]  /*0420*/  IMAD.HI.U32 R2, R0, -0x33333333, RZ ;  /* 0xcccccccd00027827 */ /* 0x000fe200078e00ff */
[----:B------:R-:W-:Y:S04]  /*0430*/  BSSY.RECONVERGENT B0, `(.L_x_3) ;  /* 0x0000024000007945 */ /* 0x000fe80003800200 */
[----:B------:R-:W-:Y:S01]  /*0440*/  SHF.R.U32.HI R5, RZ, 0x3, R2 ;  /* 0x00000003ff057819 */ /* 0x000fe20000011602 */
[----:B------:R-:W-:-:S04]  /*0450*/  IMAD.MOV.U32 R2, RZ, RZ, RZ ;  /* 0x000000ffff027224 */ /* 0x000fc800078e00ff */
[----:B------:R-:W-:-:S04]  /*0460*/  IMAD R5, R5, -0xa, R0 ;  /* 0xfffffff605057824 */ /* 0x000fc800078e0200 */
[----:B-1----:R-:W-:Y:S01]  /*0470*/  VIADD R5, R5, -UR4 ;  /* 0x8000000405057c36 */ /* 0x002fe20008000000 */
[----:B0-----:R-:W-:-:S04]  /*0480*/  IABS R6, R8 ;  /* 0x0000000800067213 */ /* 0x001fc80000000000 */
[----:B------:R-:W0:Y:S08]  /*0490*/  I2F.RP R4, R6 ;  /* 0x0000000600047306 */ /* 0x000e300000209400 */
[----:B0-----:R-:W0:Y:S02]  /*04a0*/  MUFU.RCP R4, R4 ;  /* 0x0000000400047308 */ /* 0x001e240000001000 */
[----:B0-----:R-:W-:-:S02]  /*04b0*/  IADD3 R3, PT, PT, R4, 0xffffffe, RZ ;  /* 0x0ffffffe04037810 */ /* 0x001fc40007ffe0ff */
[----:B------:R-:W-:Y:S02]  /*04c0*/  IABS R4, R5 ;  /* 0x0000000500047213 */ /* 0x000fe40000000000 */
[----:B------:R-:W-:Y:S02]  /*04d0*/  LOP3.LUT R5, R5, R8, RZ, 0x3c, !PT ;  /* 0x0000000805057212 */ /* 0x000fe400078e3cff */
[----:B------:R-:W0:Y:S02]  /*04e0*/  F2I.FTZ.U32.TRUNC.NTZ R3, R3 ;  /* 0x0000000300037305 */ /* 0x000e24000021f000 */
[----:B------:R-:W-:Y:S01]  /*04f0*/  ISETP.GE.AND P1, PT, R5, RZ, PT ;  /* 0x000000ff0500720c */ /* 0x000fe20003f26270 */
[----:B0-----:R-:W-:-:S04]  /*0500*/  IMAD.MOV R7, RZ, RZ, -R3 ;  /* 0x000000ffff077224 */ /* 0x001fc800078e0a03 */
[----:B------:R-:W-:-:S04]  /*0510*/  IMAD R7, R7, R6, RZ ;  /* 0x0000000607077224 */ /* 0x000fc800078e02ff */
[----:B------:R-:W-:Y:S01]  /*0520*/  IMAD.HI.U32 R2, R3, R7, R2 ;  /* 0x0000000703027227 */ /* 0x000fe200078e0002 */
[----:B------:R-:W-:-:S05]  /*0530*/  MOV R3, R4 ;  /* 0x0000000400037202 */ /* 0x000fca0000000f00 */
[----:B------:R-:W-:-:S04]  /*0540*/  IMAD.HI.U32 R2, R2, R3, RZ ;  /* 0x0000000302027227 */ /* 0x000fc800078e00ff */
[----:B------:R-:W-:-:S04]  /*0550*/  IMAD.MOV R4, RZ, RZ, -R2 ;  /* 0x000000ffff047224 */ /* 0x000fc800078e0a02 */
[----:B------:R-:W-:-:S05]  /*0560*/  IMAD R3, R6, R4, R3 ;  /* 0x0000000406037224 */ /* 0x000fca00078e0203 */
[----:B------:R-:W-:-:S13]  /*0570*/  ISETP.GT.U32.AND P2, PT, R6, R3, PT ;  /* 0x000000030600720c */ /* 0x000fda0003f44070 */
[----:B------:R-:W-:Y:S01]  /*0580*/  @!P2 IMAD.IADD R3, R3, 0x1, -R6 ;  /* 0x000000010303a824 */ /* 0x000fe200078e0a06 */
[----:B------:R-:W-:Y:S02]  /*0590*/  @!P2 IADD3 R2, PT, PT, R2, 0x1, RZ ;  /* 0x000000010202a810 */ /* 0x000fe40007ffe0ff */
[----:B------:R-:W-:Y:S02]  /*05a0*/  ISETP.NE.AND P2, PT, R8, RZ, PT ;  /* 0x000000ff0800720c */ /* 0x000fe40003f45270 */
[----:B------:R-:W-:-:S13]  /*05b0*/  ISETP.GE.U32.AND P0, PT, R3, R6, PT ;  /* 0x000000060300720c */ /* 0x000fda0003f06070 */
[----:B------:R-:W-:-:S04]  /*05c0*/  @P0 VIADD R2, R2, 0x1 ;  /* 0x0000000102020836 */ /* 0x000fc80000000000 */
[----:B------:R-:W-:Y:S01]  /*05d0*/  @!P1 IMAD.MOV R2, RZ, RZ, -R2 ;  /* 0x000000ffff029224 */ /* 0x000fe200078e0a02 */
[----:B------:R-:W-:-:S04]  /*05e0*/  @!P2 LOP3.LUT R2, RZ, R8, RZ, 0x33, !PT ;  /* 0x00000008ff02a212 */ /* 0x000fc800078e33ff */
[----:B------:R-:W-:-:S13]  /*05f0*/  ISETP.GE.AND P0, PT, R2, 0x1, PT ;  /* 0x000000010200780c */ /* 0x000fda0003f06270 */
[----:B------:R-:W-:Y:S05]  /*0600*/  @!P0 BRA `(.L_x_4) ;  /* 0x0000000000188947 */ /* 0x000fea0003800000 */
[----:B------:R-:W-:Y:S01]  /*0610*/  BSSY.RECONVERGENT B1, `(.L_x_4) ;  /* 0x0000005000017945 */ /* 0x000fe20003800200 */
.L_x_5:
[C---:B------:R-:W-:Y:S01]  /*0620*/  ISETP.GT.U32.AND P0, PT, R2.reuse, 0x9, PT ;  /* 0x000000090200780c */ /* 0x040fe20003f04070 */
[----:B------:R-:W-:-:S05]  /*0630*/  IMAD.HI.U32 R3, R2, -0x33333333, RZ ;  /* 0xcccccccd02037827 */ /* 0x000fca00078e00ff */
[----:B------:R-:W-:-:S07]  /*0640*/  SHF.R.U32.HI R2, RZ, 0x3, R3 ;  /* 0x00000003ff027819 */ /* 0x000fce0000011603 */
[----:B------:R-:W-:Y:S05]  /*0650*/  @P0 BRA `(.L_x_5) ;  /* 0xfffffffc00f00947 */ /* 0x000fea000383ffff */
[----:B------:R-:W-:Y:S05]  /*0660*/  BSYNC.RECONVERGENT B1 ;  /* 0x0000000000017941 */ /* 0x000fea0003800200 */
.L_x_4:
[----:B------:R-:W-:Y:S05]  /*0670*/  BSYNC.RECONVERGENT B0 ;  /* 0x0000000000007941 */ /* 0x000fea0003800200 */
.L_x_3:
[----:B------:R-:W-:-:S04]  /*0680*/  LOP3.LUT R2, R2, 0x1, RZ, 0xc0, !PT ;  /* 0x0000000102027812 */ /* 0x000fc800078ec0ff */
[----:B------:R-:W-:-:S13]  /*0690*/  ISETP.NE.U32.AND P0, PT, R2, 0x1, PT ;  /* 0x000000010200780c */ /* 0x000fda0003f05070 */
[----:B------:R-:W-:Y:S05]  /*06a0*/  @P0 EXIT ;  /* 0x000000000000094d */ /* 0x000fea0003800000 */
[----:B------:R-:W0:Y:S01]  /*06b0*/  S2R R5, SR_LANEID ;  /* 0x0000000000057919 */ /* 0x000e220000000000 */
[----:B------:R-:W-:Y:S01]  /*06c0*/  VOTEU.ANY UR6, UPT, PT ;  /* 0x0000000000067886 */ /* 0x000fe200038e0100 */
[----:B------:R-:W1:Y:S01]  /*06d0*/  LDC.64 R2, c[0x0][0x398] ;  /* 0x0000e600ff027b82 */ /* 0x000e620000000a00 */
[----:B------:R-:W-:Y:S01]  /*06e0*/  FLO.U32 R6, UR6 ;  /* 0x0000000600067d00 */ /* 0x000fe200080e0000 */
[----:B------:R-:W1:Y:S07]  /*06f0*/  LDCU.64 UR4, c[0x0][0x358] ;  /* 0x00006b00ff0477ac */ /* 0x000e6e0008000a00 */
[----:B------:R-:W2:Y:S02]  /*0700*/  POPC R9, UR6 ;  /* 0x0000000600097d09 */ /* 0x000ea40008000000 */
[----:B--2---:R-:W-:-:S02]  /*0710*/  IADD3 R11, PT, PT, -R9, RZ, RZ ;  /* 0x000000ff090b7210 */ /* 0x004fc40007ffe1ff */
[----:B0-----:R-:W-:Y:S01]  /*0720*/  ISETP.EQ.U32.AND P0, PT, R6, R5, PT ;  /* 0x000000050600720c */ /* 0x001fe20003f02070 */
[----:B------:R-:W0:Y:S01]  /*0730*/  S2R R8, SR_LTMASK ;  /* 0x0000000000087919 */ /* 0x000e220000003900 */
[----:B------:R-:W2:Y:S11]  /*0740*/  LDC.64 R4, c[0x0][0x380] ;  /* 0x0000e000ff047b82 */ /* 0x000eb60000000a00 */
[----:B-1----:R-:W-:Y:S04]  /*0750*/  @P0 REDG.E.ADD.STRONG.GPU desc[UR4][R2.64], R9 ;  /* 0x000000090200098e */ /* 0x002fe8000c12e104 */
[----:B------:R-:W3:Y:S01]  /*0760*/  @P0 ATOMG.E.ADD.STRONG.GPU PT, R11, desc[UR4][R2.64], R11 ;  /* 0x8000000b020b09a8 */ /* 0x000ee200081ef104 */
[----:B0-----:R-:W-:-:S06]  /*0770*/  LOP3.LUT R8, R8, UR6, RZ, 0xc0, !PT ;  /* 0x0000000608087c12 */ /* 0x001fcc000f8ec0ff */
[----:B------:R-:W0:Y:S01]  /*0780*/  POPC R8, R8 ;  /* 0x0000000800087309 */ /* 0x000e220000000000 */
[----:B---3--:R-:W0:Y:S02]  /*0790*/  SHFL.IDX PT, R7, R11, R6, 0x1f ;  /* 0x00001f060b077589 */ /* 0x008e2400000e0000 */
[----:B0-----:R-:W-:-:S04]  /*07a0*/  IMAD.IADD R7, R7, 0x1, -R8 ;  /* 0x0000000107077824 */ /* 0x001fc800078e0a08 */
[----:B--2---:R-:W-:-:S05]  /*07b0*/  IMAD.WIDE R4, R7, 0x4, R4 ;  /* 0x0000000407047825 */ /* 0x004fca00078e0204 */
[----:B------:R-:W-:Y:S01]  /*07c0*/  STG.E desc[UR4][R4.64], R0 ;  /* 0x0000000004007986 */ /* 0x000fe2000c101904 */
[----:B------:R-:W-:Y:S05]  /*07d0*/  EXIT ;  /* 0x000000000000794d */ /* 0x000fea0003800000 */
.L_x_6:
[----:B------:R-:W-:-:S00]  /*07e0*/  BRA `(.L_x_6) ;  /* 0xfffffffc00fc7947 */ /* 0x000fc0000383ffff */
[----:B------:R-:W-:-:S00]  /*07f0*/  NOP ;  /* 0x0000000000007918 */ /* 0x000fc00000000000 */
        /* <DEDUP_REMOVED lines=8> */
.L_x_121:


//--------------------- .text._Z31findPrimesWithDigitQuotientEvenPiiiiS_ --------------------------
	.section	.text._Z31findPrimesWithDigitQuotientEvenPiiiiS_,"ax",@progbits
	.align	128
        .global         _Z31findPrimesWithDigitQuotientEvenPiiiiS_
        .type           _Z31findPrimesWithDigitQuotientEvenPiiiiS_,@function
        .size           _Z31findPrimesWithDigitQuotientEvenPiiiiS_,(.L_x_122 - _Z31findPrimesWithDigitQuotientEvenPiiiiS_)
        .other          _Z31findPrimesWithDigitQuotientEvenPiiiiS_,@"STO_CUDA_ENTRY STV_DEFAULT"
_Z31findPrimesWithDigitQuotientEvenPiiiiS_:
.text._Z31findPrimesWithDigitQuotientEvenPiiiiS_:
        /* <DEDUP_REMOVED lines=20> */
.L_x_9:
        /* <DEDUP_REMOVED lines=43> */
.L_x_8:
[----:B------:R-:W-:Y:S05]  /*03f0*/  BSYNC.RECONVERGENT B0 ;  /* 0x0000000000007941 */ /* 0x000fea0003800200 */
.L_x_7:
        /* <DEDUP_REMOVED lines=34> */
.L_x_12:
[C---:B------:R-:W-:Y:S01]  /*0620*/  ISETP.GT.U32.AND P0, PT, R2.reuse, 0x9, PT ;  /* 0x000000090200780c */ /* 0x040fe20003f04070 */
[----:B------:R-:W-:-:S05]  /*0630*/  IMAD.HI.U32 R3, R2, -0x33333333, RZ ;  /* 0xcccccccd02037827 */ /* 0x000fca00078e00ff */
[----:B------:R-:W-:-:S07]  /*0640*/  SHF.R.U32.HI R2, RZ, 0x3, R3 ;  /* 0x00000003ff027819 */ /* 0x000fce0000011603 */
[----:B------:R-:W-:Y:S05]  /*0650*/  @P0 BRA `(.L_x_12) ;  /* 0xfffffffc00f00947 */ /* 0x000fea000383ffff */
[----:B------:R-:W-:Y:S05]  /*0660*/  BSYNC.RECONVERGENT B1 ;  /* 0x0000000000017941 */ /* 0x000fea0003800200 */
.L_x_11:
[----:B------:R-:W-:Y:S05]  /*0670*/  BSYNC.RECONVERGENT B0 ;  /* 0x0000000000007941 */ /* 0x000fea0003800200 */
.L_x_10:
[----:B------:R-:W-:-:S04]  /*0680*/  LOP3.LUT R2, R2, 0x1, RZ, 0xc0, !PT ;  /* 0x0000000102027812 */ /* 0x000fc800078ec0ff */
[----:B------:R-:W-:-:S13]  /*0690*/  ISETP.NE.U32.AND P0, PT, R2, 0x1, PT ;  /* 0x000000010200780c */ /* 0x000fda0003f05070 */
[----:B------:R-:W-:Y:S05]  /*06a0*/  @!P0 EXIT ;  /* 0x000000000000894d */ /* 0x000fea0003800000 */
        /* <DEDUP_REMOVED lines=19> */
.L_x_13:
        /* <DEDUP_REMOVED lines=10> */
.L_x_122:


//--------------------- .text._Z32findPrimesWithDigitDifferenceOddPiiiiS_ --------------------------
	.section	.text._Z32findPrimesWithDigitDifferenceOddPiiiiS_,"ax",@progbits
	.align	128
        .global         _Z32findPrimesWithDigitDifferenceOddPiiiiS_
        .type           _Z32findPrimesWithDigitDifferenceOddPiiiiS_,@function
        .size           _Z32findPrimesWithDigitDifferenceOddPiiiiS_,(.L_x_123 - _Z32findPrimesWithDigitDifferenceOddPiiiiS_)
        .other          _Z32findPrimesWithDigitDifferenceOddPiiiiS_,@"STO_CUDA_ENTRY STV_DEFAULT"
_Z32findPrimesWithDigitDifferenceOddPiiiiS_:
.text._Z32findPrimesWithDigitDifferenceOddPiiiiS_:
        /* <DEDUP_REMOVED lines=20> */
.L_x_16:
[----:B------:R-:W0:Y:S01]  /*0140*/  I2F.U32.RP R4, R5 ;  /* 0x0000000500047306 */ /* 0x000e220000209000 */
[----:B------:R-:W-:-:S07]  /*0150*/  ISETP.NE.U32.AND P1, PT, R5, RZ, PT ;  /* 0x000000ff0500720c */ /* 0x000fce0003f25070 */
[----:B0-----:R-:W0:Y:S02]  /*0160*/  MUFU.RCP R4, R4 ;  /* 0x0000000400047308 */ /* 0x001e240000001000 */
[----:B0-----:R-:W-:-:S06]  /*0170*/  VIADD R2, R4, 0xffffffe ;  /* 0x0ffffffe04027836 */ /* 0x001fcc0000000000 */
[----:B------:R0:W1:Y:S02]  /*0180*/  F2I.FTZ.U32.TRUNC.NTZ R3, R2 ;  /* 0x0000000200037305 */ /* 0x000064000021f000 */
[----:B0-----:R-:W-:Y:S02]  /*0190*/  IMAD.MOV.U32 R2, RZ, RZ, RZ ;  /* 0x000000ffff027224 */ /* 0x001fe400078e00ff */
[----:B-1----:R-:W-:-:S04]  /*01a0*/  IMAD.MOV R6, RZ, RZ, -R3 ;  /* 0x000000ffff067224 */ /* 0x002fc800078e0a03 */
[----:B------:R-:W-:-:S04]  /*01b0*/  IMAD R7, R6, R5, RZ ;  /* 0x0000000506077224 */ /* 0x000fc800078e02ff */
[----:B------:R-:W-:-:S06]  /*01c0*/  IMAD.HI.U32 R3, R3, R7, R2 ;  /* 0x0000000703037227 */ /* 0x000fcc00078e0002 */
[----:B------:R-:W-:-:S04]  /*01d0*/  IMAD.HI.U32 R3, R3, R0, RZ ;  /* 0x0000000003037227 */ /* 0x000fc800078e00ff */
[----:B------:R-:W-:-:S04]  /*01e0*/  IMAD.MOV R3, RZ, RZ, -R3 ;  /* 0x000000ffff037224 */ /* 0x000fc800078e0a03 */
[----:B------:R-:W-:-:S05]  /*01f0*/  IMAD R6, R5, R3, R0 ;  /* 0x0000000305067224 */ /* 0x000fca00078e0200 */
[----:B------:R-:W-:-:S13]  /*0200*/  ISETP.GE.U32.AND P0, PT, R6, R5, PT ;  /* 0x000000050600720c */ /* 0x000fda0003f06070 */
[----:B------:R-:W-:-:S04]  /*0210*/  @P0 IADD3 R6, PT, PT, R6, -R5, RZ ;  /* 0x8000000506060210 */ /* 0x000fc80007ffe0ff */
[----:B------:R-:W-:-:S13]  /*0220*/  ISETP.GE.U32.AND P0, PT, R6, R5, PT ;  /* 0x000000050600720c */ /* 0x000fda0003f06070 */
[----:B------:R-:W-:Y:S01]  /*0230*/  @P0 IMAD.IADD R6, R6, 0x1, -R5 ;  /* 0x0000000106060824 */ /* 0x000fe200078e0a05 */
[----:B------:R-:W-:-:S04]  /*0240*/  @!P1 LOP3.LUT R6, RZ, R5, RZ, 0x33, !PT ;  /* 0x00000005ff069212 */ /* 0x000fc800078e33ff */
[----:B------:R-:W-:-:S13]  /*0250*/  ISETP.NE.AND P0, PT, R6, RZ, PT ;  /* 0x000000ff0600720c */ /* 0x000fda0003f05270 */
[----:B------:R-:W-:Y:S05]  /*0260*/  @!P0 EXIT ;  /* 0x000000000000894d */ /* 0x000fea0003800000 */
[----:B------:R-:W-:-:S04]  /*0270*/  VIADD R7, R5, 0x2 ;  /* 0x0000000205077836 */ /* 0x000fc80000000000 */
[----:B------:R-:W0:Y:S01]  /*0280*/  I2F.U32.RP R4, R7 ;  /* 0x0000000700047306 */ /* 0x000e220000209000 */
[----:B------:R-:W-:Y:S01]  /*0290*/  IMAD.MOV R9, RZ, RZ, -R7 ;  /* 0x000000ffff097224 */ /* 0x000fe200078e0a07 */
[----:B------:R-:W-:-:S06]  /*02a0*/  ISETP.NE.U32.AND P1, PT, R7, RZ, PT ;  /* 0x000000ff0700720c */ /* 0x000fcc0003f25070 */
[----:B0-----:R-:W0:Y:S02]  /*02b0*/  MUFU.RCP R4, R4 ;  /* 0x0000000400047308 */ /* 0x001e240000001000 */
[----:B0-----:R-:W-:-:S06]  /*02c0*/  VIADD R2, R4, 0xffffffe ;  /* 0x0ffffffe04027836 */ /* 0x001fcc0000000000 */
[----:B------:R0:W1:Y:S02]  /*02d0*/  F2I.FTZ.U32.TRUNC.NTZ R3, R2 ;  /* 0x0000000200037305 */ /* 0x000064000021f000 */
[----:B0-----:R-:W-:Y:S02]  /*02e0*/  HFMA2 R2, -RZ, RZ, 0, 0 ;  /* 0x00000000ff027431 */ /* 0x001fe400000001ff */
[----:B-1----:R-:W-:-:S04]  /*02f0*/  IMAD R9, R9, R3, RZ ;  /* 0x0000000309097224 */ /* 0x002fc800078e02ff */
        /* <DEDUP_REMOVED lines=11> */
[----:B------:R-:W-:-:S05]  /*03b0*/  IADD3 R5, PT, PT, R5, 0x6, RZ ;  /* 0x0000000605057810 */ /* 0x000fca0007ffe0ff */
[----:B------:R-:W-:-:S05]  /*03c0*/  IMAD R3, R5, R5, RZ ;  /* 0x0000000505037224 */ /* 0x000fca00078e02ff */
[----:B------:R-:W-:-:S13]  /*03d0*/  ISETP.GT.AND P0, PT, R3, R0, PT ;  /* 0x000000000300720c */ /* 0x000fda0003f04270 */
[----:B------:R-:W-:Y:S05]  /*03e0*/  @!P0 BRA `(.L_x_16) ;  /* 0xfffffffc00548947 */ /* 0x000fea000383ffff */
.L_x_15:
[----:B------:R-:W-:Y:S05]  /*03f0*/  BSYNC.RECONVERGENT B0 ;  /* 0x0000000000007941 */ /* 0x000fea0003800200 */
.L_x_14:
[----:B------:R-:W0:Y:S01]  /*0400*/  LDC R4, c[0x0][0x390] ;  /* 0x0000e400ff047b82 */ /* 0x000e220000000800 */
[----:B------:R-:W0:Y:S01]  /*0410*/  LDCU UR4, c[0x0][0x38c] ;  /* 0x00007180ff0477ac */ /* 0x000e220008000800 */
[----:B------:R-:W-:Y:S01]  /*0420*/  IMAD.HI.U32 R2, R0, -0x33333333, RZ ;  /* 0xcccccccd00027827 */ /* 0x000fe200078e00ff */
[----:B------:R-:W-:Y:S04]  /*0430*/  BSSY.RECONVERGENT B0, `(.L_x_17) ;  /* 0x000000d000007945 */ /* 0x000fe80003800200 */
[----:B------:R-:W-:-:S05]  /*0440*/  SHF.R.U32.HI R3, RZ, 0x3, R2 ;  /* 0x00000003ff037819 */ /* 0x000fca0000011602 */
[----:B------:R-:W-:-:S05]  /*0450*/  IMAD R3, R3, -0xa, R0 ;  /* 0xfffffff603037824 */ /* 0x000fca00078e0200 */
[----:B0-----:R-:W-:-:S04]  /*0460*/  IADD3 R3, PT, PT, R3, -UR4, -R4 ;  /* 0x8000000403037c10 */ /* 0x001fc8000fffe804 */
[----:B------:R-:W-:-:S04]  /*0470*/  IABS R2, R3 ;  /* 0x0000000300027213 */ /* 0x000fc80000000000 */
[----:B------:R-:W-:-:S13]  /*0480*/  ISETP.GE.AND P0, PT, R2, 0x1, PT ;  /* 0x000000010200780c */ /* 0x000fda0003f06270 */
[----:B------:R-:W-:Y:S05]  /*0490*/  @!P0 BRA `(.L_x_18) ;  /* 0x0000000000188947 */ /* 0x000fea0003800000 */
[----:B------:R-:W-:Y:S01]  /*04a0*/  BSSY.RECONVERGENT B1, `(.L_x_18) ;  /* 0x0000005000017945 */ /* 0x000fe20003800200 */
.L_x_19:
[C---:B------:R-:W-:Y:S01]  /*04b0*/  ISETP.GT.U32.AND P0, PT, R2.reuse, 0x9, PT ;  /* 0x000000090200780c */ /* 0x040fe20003f04070 */
[----:B------:R-:W-:-:S05]  /*04c0*/  IMAD.HI.U32 R3, R2, -0x33333333, RZ ;  /* 0xcccccccd02037827 */ /* 0x000fca00078e00ff */
[----:B------:R-:W-:-:S07]  /*04d0*/  SHF.R.U32.HI R2, RZ, 0x3, R3 ;  /* 0x00000003ff027819 */ /* 0x000fce0000011603 */
[----:B------:R-:W-:Y:S05]  /*04e0*/  @P0 BRA `(.L_x_19) ;  /* 0xfffffffc00f00947 */ /* 0x000fea000383ffff */
[----:B------:R-:W-:Y:S05]  /*04f0*/  BSYNC.RECONVERGENT B1 ;  /* 0x0000000000017941 */ /* 0x000fea0003800200 */
.L_x_18:
[----:B------:R-:W-:Y:S05]  /*0500*/  BSYNC.RECONVERGENT B0 ;  /* 0x0000000000007941 */ /* 0x000fea0003800200 */
.L_x_17:
        /* <DEDUP_REMOVED lines=9> */
[----:B--2---:R-:W-:Y:S01]  /*05a0*/  IMAD.MOV R11, RZ, RZ, -R9 ;  /* 0x000000ffff0b7224 */ /* 0x004fe200078e0a09 */
        /* <DEDUP_REMOVED lines=12> */
.L_x_20:
        /* <DEDUP_REMOVED lines=9> */
.L_x_123:


//--------------------- .text._Z33findPrimesWithDigitDifferenceEvenPiiiiS_ --------------------------
	.section	.text._Z33findPrimesWithDigitDifferenceEvenPiiiiS_,"ax",@progbits
	.align	128
        .global         _Z33findPrimesWithDigitDifferenceEvenPiiiiS_
        .type           _Z33findPrimesWithDigitDifferenceEvenPiiiiS_,@function
        .size           _Z33findPrimesWithDigitDifferenceEvenPiiiiS_,(.L_x_124 - _Z33findPrimesWithDigitDifferenceEvenPiiiiS_)
        .other          _Z33findPrimesWithDigitDifferenceEvenPiiiiS_,@"STO_CUDA_ENTRY STV_DEFAULT"
_Z33findPrimesWithDigitDifferenceEvenPiiiiS_:
.text._Z33findPrimesWithDigitDifferenceEvenPiiiiS_:
        /* <DEDUP_REMOVED lines=20> */
.L_x_23:
        /* <DEDUP_REMOVED lines=43> */
.L_x_22:
[----:B------:R-:W-:Y:S05]  /*03f0*/  BSYNC.RECONVERGENT B0 ;  /* 0x0000000000007941 */ /* 0x000fea0003800200 */
.L_x_21:
        /* <DEDUP_REMOVED lines=11> */
.L_x_26:
[C---:B------:R-:W-:Y:S01]  /*04b0*/  ISETP.GT.U32.AND P0, PT, R2.reuse, 0x9, PT ;  /* 0x000000090200780c */ /* 0x040fe20003f04070 */
[----:B------:R-:W-:-:S05]  /*04c0*/  IMAD.HI.U32 R3, R2, -0x33333333, RZ ;  /* 0xcccccccd02037827 */ /* 0x000fca00078e00ff */
[----:B------:R-:W-:-:S07]  /*04d0*/  SHF.R.U32.HI R2, RZ, 0x3, R3 ;  /* 0x00000003ff027819 */ /* 0x000fce0000011603 */
[----:B------:R-:W-:Y:S05]  /*04e0*/  @P0 BRA `(.L_x_26) ;  /* 0xfffffffc00f00947 */ /* 0x000fea000383ffff */
[----:B------:R-:W-:Y:S05]  /*04f0*/  BSYNC.RECONVERGENT B1 ;  /* 0x0000000000017941 */ /* 0x000fea0003800200 */
.L_x_25:
[----:B------:R-:W-:Y:S05]  /*0500*/  BSYNC.RECONVERGENT B0 ;  /* 0x0000000000007941 */ /* 0x000fea0003800200 */
.L_x_24:
        /* <DEDUP_REMOVED lines=22> */
.L_x_27:
        /* <DEDUP_REMOVED lines=9> */
.L_x_124:


//--------------------- .text._Z29findPrimesWithDigitProductOddPiiS_ --------------------------
	.section	.text._Z29findPrimesWithDigitProductOddPiiS_,"ax",@progbits
	.align	128
        .global         _Z29findPrimesWithDigitProductOddPiiS_
        .type           _Z29findPrimesWithDigitProductOddPiiS_,@function
        .size           _Z29findPrimesWithDigitProductOddPiiS_,(.L_x_125 - _Z29findPrimesWithDigitProductOddPiiS_)
        .other          _Z29findPrimesWithDigitProductOddPiiS_,@"STO_CUDA_ENTRY STV_DEFAULT"
_Z29findPrimesWithDigitProductOddPiiS_:
.text._Z29findPrimesWithDigitProductOddPiiS_:
        /* <DEDUP_REMOVED lines=20> */
.L_x_30:
        /* <DEDUP_REMOVED lines=15> */
[-C--:B------:R-:W-:Y:S02]  /*0230*/  @P0 IADD3 R6, PT, PT, R6, -R5.reuse, RZ ;  /* 0x8000000506060210 */ /* 0x080fe40007ffe0ff */
[----:B------:R-:W-:-:S04]  /*0240*/  @!P1 LOP3.LUT R6, RZ, R5, RZ, 0x33, !PT ;  /* 0x00000005ff069212 */ /* 0x000fc800078e33ff */
[----:B------:R-:W-:-:S13]  /*0250*/  ISETP.NE.AND P0, PT, R6, RZ, PT ;  /* 0x000000ff0600720c */ /* 0x000fda0003f05270 */
[----:B------:R-:W-:Y:S05]  /*0260*/  @!P0 EXIT ;  /* 0x000000000000894d */ /* 0x000fea0003800000 */
[----:B------:R-:W-:-:S04]  /*0270*/  VIADD R7, R5, 0x2 ;  /* 0x0000000205077836 */ /* 0x000fc80000000000 */
[----:B------:R-:W0:Y:S01]  /*0280*/  I2F.U32.RP R4, R7 ;  /* 0x0000000700047306 */ /* 0x000e220000209000 */
[----:B------:R-:W-:Y:S02]  /*0290*/  IADD3 R9, PT, PT, RZ, -R7, RZ ;  /* 0x80000007ff097210 */ /* 0x000fe40007ffe0ff */
[----:B------:R-:W-:-:S05]  /*02a0*/  ISETP.NE.U32.AND P1, PT, R7, RZ, PT ;  /* 0x000000ff0700720c */ /* 0x000fca0003f25070 */
[----:B0-----:R-:W0:Y:S02]  /*02b0*/  MUFU.RCP R4, R4 ;  /* 0x0000000400047308 */ /* 0x001e240000001000 */
[----:B0-----:R-:W-:-:S06]  /*02c0*/  VIADD R2, R4, 0xffffffe ;  /* 0x0ffffffe04027836 */ /* 0x001fcc0000000000 */
[----:B------:R0:W1:Y:S02]  /*02d0*/  F2I.FTZ.U32.TRUNC.NTZ R3, R2 ;  /* 0x0000000200037305 */ /* 0x000064000021f000 */
[----:B0-----:R-:W-:Y:S02]  /*02e0*/  IMAD.MOV.U32 R2, RZ, RZ, RZ ;  /* 0x000000ffff027224 */ /* 0x001fe400078e00ff */
[----:B-1----:R-:W-:-:S04]  /*02f0*/  IMAD R9, R9, R3, RZ ;  /* 0x0000000309097224 */ /* 0x002fc800078e02ff */
[----:B------:R-:W-:-:S06]  /*0300*/  IMAD.HI.U32 R3, R3, R9, R2 ;  /* 0x0000000903037227 */ /* 0x000fcc00078e0002 */
[----:B------:R-:W-:-:S04]  /*0310*/  IMAD.HI.U32 R3, R3, R0, RZ ;  /* 0x0000000003037227 */ /* 0x000fc800078e00ff */
[----:B------:R-:W-:-:S04]  /*0320*/  IMAD.MOV R3, RZ, RZ, -R3 ;  /* 0x000000ffff037224 */ /* 0x000fc800078e0a03 */
[----:B------:R-:W-:-:S05]  /*0330*/  IMAD R6, R7, R3, R0 ;  /* 0x0000000307067224 */ /* 0x000fca00078e0200 */
[----:B------:R-:W-:-:S13]  /*0340*/  ISETP.GE.U32.AND P0, PT, R6, R7, PT ;  /* 0x000000070600720c */ /* 0x000fda0003f06070 */
[----:B------:R-:W-:-:S04]  /*0350*/  @P0 IADD3 R6, PT, PT, -R7, R6, RZ ;  /* 0x0000000607060210 */ /* 0x000fc80007ffe1ff */
        /* <DEDUP_REMOVED lines=9> */
.L_x_29:
[----:B------:R-:W-:Y:S05]  /*03f0*/  BSYNC.RECONVERGENT B0 ;  /* 0x0000000000007941 */ /* 0x000fea0003800200 */
.L_x_28:
[----:B------:R-:W-:Y:S01]  /*0400*/  ISETP.GE.AND P0, PT, R0, 0x1, PT ;  /* 0x000000010000780c */ /* 0x000fe20003f06270 */
[----:B------:R-:W0:Y:S01]  /*0410*/  LDCU.64 UR4, c[0x0][0x358] ;  /* 0x00006b00ff0477ac */ /* 0x000e220008000a00 */
[----:B------:R-:W-:Y:S11]  /*0420*/  BSSY.RECONVERGENT B0, `(.L_x_31) ;  /* 0x0000010000007945 */ /* 0x000ff60003800200 */
[----:B------:R-:W-:Y:S05]  /*0430*/  @!P0 BRA `(.L_x_32) ;  /* 0x0000000000388947 */ /* 0x000fea0003800000 */
[----:B------:R-:W-:Y:S01]  /*0440*/  BSSY.RECONVERGENT B1, `(.L_x_33) ;  /* 0x000000a000017945 */ /* 0x000fe20003800200 */
[----:B------:R-:W-:Y:S01]  /*0450*/  MOV R2, 0x1 ;  /* 0x0000000100027802 */ /* 0x000fe20000000f00 */
[----:B------:R-:W-:-:S07]  /*0460*/  IMAD.MOV.U32 R3, RZ, RZ, R0 ;  /* 0x000000ffff037224 */ /* 0x000fce00078e0000 */
.L_x_34:
[C---:B------:R-:W-:Y:S01]  /*0470*/  IMAD.HI.U32 R4, R3.reuse, -0x33333333, RZ ;  /* 0xcccccccd03047827 */ /* 0x040fe200078e00ff */
[----:B------:R-:W-:-:S04]  /*0480*/  ISETP.GT.U32.AND P0, PT, R3, 0x9, PT ;  /* 0x000000090300780c */ /* 0x000fc80003f04070 */
[----:B------:R-:W-:-:S05]  /*0490*/  SHF.R.U32.HI R4, RZ, 0x3, R4 ;  /* 0x00000003ff047819 */ /* 0x000fca0000011604 */
[----:B------:R-:W-:-:S04]  /*04a0*/  IMAD R3, R4, -0xa, R3 ;  /* 0xfffffff604037824 */ /* 0x000fc800078e0203 */
[----:B------:R-:W-:Y:S02]  /*04b0*/  IMAD R2, R3, R2, RZ ;  /* 0x0000000203027224 */ /* 0x000fe400078e02ff */
[----:B------:R-:W-:Y:S01]  /*04c0*/  IMAD.MOV.U32 R3, RZ, RZ, R4 ;  /* 0x000000ffff037224 */ /* 0x000fe200078e0004 */
[----:B------:R-:W-:Y:S06]  /*04d0*/  @P0 BRA `(.L_x_34) ;  /* 0xfffffffc00e40947 */ /* 0x000fec000383ffff */
[----:B0-----:R-:W-:Y:S05]  /*04e0*/  BSYNC.RECONVERGENT B1 ;  /* 0x0000000000017941 */ /* 0x001fea0003800200 */
.L_x_33:
[----:B------:R-:W-:-:S04]  /*04f0*/  LOP3.LUT R2, R2, 0x1, RZ, 0xc0, !PT ;  /* 0x0000000102027812 */ /* 0x000fc800078ec0ff */
[----:B------:R-:W-:-:S13]  /*0500*/  ISETP.NE.U32.AND P0, PT, R2, 0x1, PT ;  /* 0x000000010200780c */ /* 0x000fda0003f05070 */
[----:B------:R-:W-:Y:S05]  /*0510*/  @P0 EXIT ;  /* 0x000000000000094d */ /* 0x000fea0003800000 */
.L_x_32:
[----:B0-----:R-:W-:Y:S05]  /*0520*/  BSYNC.RECONVERGENT B0 ;  /* 0x0000000000007941 */ /* 0x001fea0003800200 */
.L_x_31:
[----:B------:R-:W0:Y:S01]  /*0530*/  S2R R5, SR_LANEID ;  /* 0x0000000000057919 */ /* 0x000e220000000000 */
[----:B------:R-:W-:Y:S01]  /*0540*/  VOTEU.ANY UR6, UPT, PT ;  /* 0x0000000000067886 */ /* 0x000fe200038e0100 */
[----:B------:R-:W1:Y:S01]  /*0550*/  LDC.64 R2, c[0x0][0x390] ;  /* 0x0000e400ff027b82 */ /* 0x000e620000000a00 */
[----:B------:R-:W-:Y:S08]  /*0560*/  FLO.U32 R6, UR6 ;  /* 0x0000000600067d00 */ /* 0x000ff000080e0000 */
        /* <DEDUP_REMOVED lines=14> */
.L_x_35:
        /* <DEDUP_REMOVED lines=11> */
.L_x_125:


//--------------------- .text._Z30findPrimesWithDigitProductEvenPiiS_ --------------------------
	.section	.text._Z30findPrimesWithDigitProductEvenPiiS_,"ax",@progbits
	.align	128
        .global         _Z30findPrimesWithDigitProductEvenPiiS_
        .type           _Z30findPrimesWithDigitProductEvenPiiS_,@function
        .size           _Z30findPrimesWithDigitProductEvenPiiS_,(.L_x_126 - _Z30findPrimesWithDigitProductEvenPiiS_)
        .other          _Z30findPrimesWithDigitProductEvenPiiS_,@"STO_CUDA_ENTRY STV_DEFAULT"
_Z30findPrimesWithDigitProductEvenPiiS_:
.text._Z30findPrimesWithDigitProductEvenPiiS_:
        /* <DEDUP_REMOVED lines=20> */
.L_x_38:
        /* <DEDUP_REMOVED lines=43> */
.L_x_37:
[----:B------:R-:W-:Y:S05]  /*03f0*/  BSYNC.RECONVERGENT B0 ;  /* 0x0000000000007941 */ /* 0x000fea0003800200 */
.L_x_36:
[----:B------:R-:W-:-:S13]  /*0400*/  ISETP.GE.AND P0, PT, R0, 0x1, PT ;  /* 0x000000010000780c */ /* 0x000fda0003f06270 */
[----:B------:R-:W-:Y:S05]  /*0410*/  @!P0 EXIT ;  /* 0x000000000000894d */ /* 0x000fea0003800000 */
[----:B------:R-:W-:Y:S01]  /*0420*/  BSSY.RECONVERGENT B0, `(.L_x_39) ;  /* 0x000000a000007945 */ /* 0x000fe20003800200 */
[----:B------:R-:W-:Y:S01]  /*0430*/  MOV R2, 0x1 ;  /* 0x0000000100027802 */ /* 0x000fe20000000f00 */
[----:B------:R-:W-:-:S07]  /*0440*/  IMAD.MOV.U32 R3, RZ, RZ, R0 ;  /* 0x000000ffff037224 */ /* 0x000fce00078e0000 */
.L_x_40:
[C---:B------:R-:W-:Y:S01]  /*0450*/  IMAD.HI.U32 R4, R3.reuse, -0x33333333, RZ ;  /* 0xcccccccd03047827 */ /* 0x040fe200078e00ff */
[----:B------:R-:W-:-:S04]  /*0460*/  ISETP.GT.U32.AND P0, PT, R3, 0x9, PT ;  /* 0x000000090300780c */ /* 0x000fc80003f04070 */
[----:B------:R-:W-:-:S05]  /*0470*/  SHF.R.U32.HI R4, RZ, 0x3, R4 ;  /* 0x00000003ff047819 */ /* 0x000fca0000011604 */
[----:B------:R-:W-:-:S04]  /*0480*/  IMAD R3, R4, -0xa, R3 ;  /* 0xfffffff604037824 */ /* 0x000fc800078e0203 */
[----:B------:R-:W-:Y:S02]  /*0490*/  IMAD R2, R3, R2, RZ ;  /* 0x0000000203027224 */ /* 0x000fe400078e02ff */
[----:B------:R-:W-:Y:S01]  /*04a0*/  IMAD.MOV.U32 R3, RZ, RZ, R4 ;  /* 0x000000ffff037224 */ /* 0x000fe200078e0004 */
[----:B------:R-:W-:Y:S06]  /*04b0*/  @P0 BRA `(.L_x_40) ;  /* 0xfffffffc00e40947 */ /* 0x000fec000383ffff */
[----:B------:R-:W-:Y:S05]  /*04c0*/  BSYNC.RECONVERGENT B0 ;  /* 0x0000000000007941 */ /* 0x000fea0003800200 */
.L_x_39:
        /* <DEDUP_REMOVED lines=22> */
.L_x_41:
        /* <DEDUP_REMOVED lines=13> */
.L_x_126:


//--------------------- .text._Z25findPrimesWithDigitSumOddPiiS_ --------------------------
	.section	.text._Z25findPrimesWithDigitSumOddPiiS_,"ax",@progbits
	.align	128
        .global         _Z25findPrimesWithDigitSumOddPiiS_
        .type           _Z25findPrimesWithDigitSumOddPiiS_,@function
        .size           _Z25findPrimesWithDigitSumOddPiiS_,(.L_x_127 - _Z25findPrimesWithDigitSumOddPiiS_)
        .other          _Z25findPrimesWithDigitSumOddPiiS_,@"STO_CUDA_ENTRY STV_DEFAULT"
_Z25findPrimesWithDigitSumOddPiiS_:
.text._Z25findPrimesWithDigitSumOddPiiS_:
        /* <DEDUP_REMOVED lines=20> */
.L_x_44:
        /* <DEDUP_REMOVED lines=26> */
[----:B0-----:R-:W-:Y:S01]  /*02e0*/  MOV R2, RZ ;  /* 0x000000ff00027202 */ /* 0x001fe20000000f00 */
        /* <DEDUP_REMOVED lines=8> */
[----:B------:R-:W-:Y:S02]  /*0370*/  @P0 IADD3 R6, PT, PT, -R7, R6, RZ ;  /* 0x0000000607060210 */ /* 0x000fe40007ffe1ff */
[----:B------:R-:W-:-:S04]  /*0380*/  @!P1 LOP3.LUT R6, RZ, R7, RZ, 0x33, !PT ;  /* 0x00000007ff069212 */ /* 0x000fc800078e33ff */
[----:B------:R-:W-:-:S13]  /*0390*/  ISETP.NE.AND P0, PT, R6, RZ, PT ;  /* 0x000000ff0600720c */ /* 0x000fda0003f05270 */
[----:B------:R-:W-:Y:S05]  /*03a0*/  @!P0 EXIT ;  /* 0x000000000000894d */ /* 0x000fea0003800000 */
[----:B------:R-:W-:-:S04]  /*03b0*/  VIADD R5, R5, 0x6 ;  /* 0x0000000605057836 */ /* 0x000fc80000000000 */
[----:B------:R-:W-:-:S05]  /*03c0*/  IMAD R3, R5, R5, RZ ;  /* 0x0000000505037224 */ /* 0x000fca00078e02ff */
[----:B------:R-:W-:-:S13]  /*03d0*/  ISETP.GT.AND P0, PT, R3, R0, PT ;  /* 0x000000000300720c */ /* 0x000fda0003f04270 */
[----:B------:R-:W-:Y:S05]  /*03e0*/  @!P0 BRA `(.L_x_44) ;  /* 0xfffffffc00548947 */ /* 0x000fea000383ffff */
.L_x_43:
[----:B------:R-:W-:Y:S05]  /*03f0*/  BSYNC.RECONVERGENT B0 ;  /* 0x0000000000007941 */ /* 0x000fea0003800200 */
.L_x_42:
[----:B------:R-:W-:-:S13]  /*0400*/  ISETP.GE.AND P0, PT, R0, 0x1, PT ;  /* 0x000000010000780c */ /* 0x000fda0003f06270 */
[----:B------:R-:W-:Y:S05]  /*0410*/  @!P0 EXIT ;  /* 0x000000000000894d */ /* 0x000fea0003800000 */
[----:B------:R-:W-:Y:S01]  /*0420*/  BSSY.RECONVERGENT B0, `(.L_x_45) ;  /* 0x000000a000007945 */ /* 0x000fe20003800200 */
[----:B------:R-:W-:Y:S01]  /*0430*/  IMAD.MOV.U32 R2, RZ, RZ, RZ ;  /* 0x000000ffff027224 */ /* 0x000fe200078e00ff */
[----:B------:R-:W-:-:S07]  /*0440*/  MOV R3, R0 ;  /* 0x0000000000037202 */ /* 0x000fce0000000f00 */
.L_x_46:
[C---:B------:R-:W-:Y:S01]  /*0450*/  IMAD.HI.U32 R4, R3.reuse, -0x33333333, RZ ;  /* 0xcccccccd03047827 */ /* 0x040fe200078e00ff */
[----:B------:R-:W-:-:S04]  /*0460*/  ISETP.GT.U32.AND P0, PT, R3, 0x9, PT ;  /* 0x000000090300780c */ /* 0x000fc80003f04070 */
[----:B------:R-:W-:-:S05]  /*0470*/  SHF.R.U32.HI R4, RZ, 0x3, R4 ;  /* 0x00000003ff047819 */ /* 0x000fca0000011604 */
[----:B------:R-:W-:-:S04]  /*0480*/  IMAD R3, R4, -0xa, R3 ;  /* 0xfffffff604037824 */ /* 0x000fc800078e0203 */
[----:B------:R-:W-:Y:S02]  /*0490*/  IMAD.IADD R2, R3, 0x1, R2 ;  /* 0x0000000103027824 */ /* 0x000fe400078e0202 */
[----:B------:R-:W-:Y:S01]  /*04a0*/  IMAD.MOV.U32 R3, RZ, RZ, R4 ;  /* 0x000000ffff037224 */ /* 0x000fe200078e0004 */
[----:B------:R-:W-:Y:S06]  /*04b0*/  @P0 BRA `(.L_x_46) ;  /* 0xfffffffc00e40947 */ /* 0x000fec000383ffff */
[----:B------:R-:W-:Y:S05]  /*04c0*/  BSYNC.RECONVERGENT B0 ;  /* 0x0000000000007941 */ /* 0x000fea0003800200 */
.L_x_45:
        /* <DEDUP_REMOVED lines=22> */
.L_x_47:
        /* <DEDUP_REMOVED lines=13> */
.L_x_127:


//--------------------- .text._Z26findPrimesWithDigitSumEvenPiiS_ --------------------------
	.section	.text._Z26findPrimesWithDigitSumEvenPiiS_,"ax",@progbits
	.align	128
        .global         _Z26findPrimesWithDigitSumEvenPiiS_
        .type           _Z26findPrimesWithDigitSumEvenPiiS_,@function
        .size           _Z26findPrimesWithDigitSumEvenPiiS_,(.L_x_128 - _Z26findPrimesWithDigitSumEvenPiiS_)
        .other          _Z26findPrimesWithDigitSumEvenPiiS_,@"STO_CUDA_ENTRY STV_DEFAULT"
_Z26findPrimesWithDigitSumEvenPiiS_:
.text._Z26findPrimesWithDigitSumEvenPiiS_:
        /* <DEDUP_REMOVED lines=20> */
.L_x_50:
        /* <DEDUP_REMOVED lines=43> */
.L_x_49:
[----:B------:R-:W-:Y:S05]  /*03f0*/  BSYNC.RECONVERGENT B0 ;  /* 0x0000000000007941 */ /* 0x000fea0003800200 */
.L_x_48:
[----:B------:R-:W-:Y:S01]  /*0400*/  ISETP.GE.AND P0, PT, R0, 0x1, PT ;  /* 0x000000010000780c */ /* 0x000fe20003f06270 */
[----:B------:R-:W0:Y:S01]  /*0410*/  LDCU.64 UR4, c[0x0][0x358] ;  /* 0x00006b00ff0477ac */ /* 0x000e220008000a00 */
[----:B------:R-:W-:Y:S11]  /*0420*/  BSSY.RECONVERGENT B0, `(.L_x_51) ;  /* 0x0000010000007945 */ /* 0x000ff60003800200 */
[----:B------:R-:W-:Y:S05]  /*0430*/  @!P0 BRA `(.L_x_52) ;  /* 0x0000000000388947 */ /* 0x000fea0003800000 */
[----:B------:R-:W-:Y:S01]  /*0440*/  BSSY.RECONVERGENT B1, `(.L_x_53) ;  /* 0x000000a000017945 */ /* 0x000fe20003800200 */
[----:B------:R-:W-:Y:S01]  /*0450*/  IMAD.MOV.U32 R2, RZ, RZ, RZ ;  /* 0x000000ffff027224 */ /* 0x000fe200078e00ff */
[----:B------:R-:W-:-:S07]  /*0460*/  MOV R3, R0 ;  /* 0x0000000000037202 */ /* 0x000fce0000000f00 */
.L_x_54:
[C---:B------:R-:W-:Y:S01]  /*0470*/  IMAD.HI.U32 R4, R3.reuse, -0x33333333, RZ ;  /* 0xcccccccd03047827 */ /* 0x040fe200078e00ff */
[----:B------:R-:W-:-:S04]  /*0480*/  ISETP.GT.U32.AND P0, PT, R3, 0x9, PT ;  /* 0x000000090300780c */ /* 0x000fc80003f04070 */
[----:B------:R-:W-:-:S05]  /*0490*/  SHF.R.U32.HI R4, RZ, 0x3, R4 ;  /* 0x00000003ff047819 */ /* 0x000fca0000011604 */
[----:B------:R-:W-:-:S04]  /*04a0*/  IMAD R3, R4, -0xa, R3 ;  /* 0xfffffff604037824 */ /* 0x000fc800078e0203 */
[----:B------:R-:W-:Y:S02]  /*04b0*/  IMAD.IADD R2, R3, 0x1, R2 ;  /* 0x0000000103027824 */ /* 0x000fe400078e0202 */
[----:B------:R-:W-:Y:S01]  /*04c0*/  IMAD.MOV.U32 R3, RZ, RZ, R4 ;  /* 0x000000ffff037224 */ /* 0x000fe200078e0004 */
[----:B------:R-:W-:Y:S06]  /*04d0*/  @P0 BRA `(.L_x_54) ;  /* 0xfffffffc00e40947 */ /* 0x000fec000383ffff */
[----:B0-----:R-:W-:Y:S05]  /*04e0*/  BSYNC.RECONVERGENT B1 ;  /* 0x0000000000017941 */ /* 0x001fea0003800200 */
.L_x_53:
[----:B------:R-:W-:-:S04]  /*04f0*/  LOP3.LUT R2, R2, 0x1, RZ, 0xc0, !PT ;  /* 0x0000000102027812 */ /* 0x000fc800078ec0ff */
[----:B------:R-:W-:-:S13]  /*0500*/  ISETP.NE.U32.AND P0, PT, R2, 0x1, PT ;  /* 0x000000010200780c */ /* 0x000fda0003f05070 */
[----:B------:R-:W-:Y:S05]  /*0510*/  @!P0 EXIT ;  /* 0x000000000000894d */ /* 0x000fea0003800000 */
.L_x_52:
[----:B0-----:R-:W-:Y:S05]  /*0520*/  BSYNC.RECONVERGENT B0 ;  /* 0x0000000000007941 */ /* 0x001fea0003800200 */
.L_x_51:
        /* <DEDUP_REMOVED lines=18> */
.L_x_55:
        /* <DEDUP_REMOVED lines=11> */
.L_x_128:


//--------------------- .text._Z27findPrimesWithOddDigitCountPiiS_ --------------------------
	.section	.text._Z27findPrimesWithOddDigitCountPiiS_,"ax",@progbits
	.align	128
        .global         _Z27findPrimesWithOddDigitCountPiiS_
        .type           _Z27findPrimesWithOddDigitCountPiiS_,@function
        .size           _Z27findPrimesWithOddDigitCountPiiS_,(.L_x_129 - _Z27findPrimesWithOddDigitCountPiiS_)
        .other          _Z27findPrimesWithOddDigitCountPiiS_,@"STO_CUDA_ENTRY STV_DEFAULT"
_Z27findPrimesWithOddDigitCountPiiS_:
.text._Z27findPrimesWithOddDigitCountPiiS_:
        /* <DEDUP_REMOVED lines=20> */
.L_x_58:
        /* <DEDUP_REMOVED lines=43> */
.L_x_57:
[----:B------:R-:W-:Y:S05]  /*03f0*/  BSYNC.RECONVERGENT B0 ;  /* 0x0000000000007941 */ /* 0x000fea0003800200 */
.L_x_56:
[----:B------:R-:W-:-:S13]  /*0400*/  ISETP.GE.AND P0, PT, R0, 0x1, PT ;  /* 0x000000010000780c */ /* 0x000fda0003f06270 */
[----:B------:R-:W-:Y:S05]  /*0410*/  @!P0 EXIT ;  /* 0x000000000000894d */ /* 0x000fea0003800000 */
[----:B------:R-:W-:Y:S01]  /*0420*/  BSSY.RECONVERGENT B0, `(.L_x_59) ;  /* 0x0000009000007945 */ /* 0x000fe20003800200 */
[----:B------:R-:W-:Y:S01]  /*0430*/  IMAD.MOV.U32 R2, RZ, RZ, RZ ;  /* 0x000000ffff027224 */ /* 0x000fe200078e00ff */
[----:B------:R-:W-:-:S07]  /*0440*/  MOV R3, R0 ;  /* 0x0000000000037202 */ /* 0x000fce0000000f00 */
.L_x_60:
[C---:B------:R-:W-:Y:S01]  /*0450*/  ISETP.GT.U32.AND P0, PT, R3.reuse, 0x9, PT ;  /* 0x000000090300780c */ /* 0x040fe20003f04070 */
[----:B------:R-:W-:-:S05]  /*0460*/  IMAD.HI.U32 R4, R3, -0x33333333, RZ ;  /* 0xcccccccd03047827 */ /* 0x000fca00078e00ff */
[----:B------:R-:W-:Y:S01]  /*0470*/  SHF.R.U32.HI R3, RZ, 0x3, R4 ;  /* 0x00000003ff037819 */ /* 0x000fe20000011604 */
[----:B------:R-:W-:Y:S02]  /*0480*/  IMAD.MOV.U32 R4, RZ, RZ, R2 ;  /* 0x000000ffff047224 */ /* 0x000fe400078e0002 */
[----:B------:R-:W-:-:S04]  /*0490*/  VIADD R2, R2, 0x1 ;  /* 0x0000000102027836 */ /* 0x000fc80000000000 */
[----:B------:R-:W-:Y:S05]  /*04a0*/  @P0 BRA `(.L_x_60) ;  /* 0xfffffffc00e80947 */ /* 0x000fea000383ffff */
[----:B------:R-:W-:Y:S05]  /*04b0*/  BSYNC.RECONVERGENT B0 ;  /* 0x0000000000007941 */ /* 0x000fea0003800200 */
.L_x_59:
        /* <DEDUP_REMOVED lines=22> */
.L_x_61:
        /* <DEDUP_REMOVED lines=14> */
.L_x_129:


//--------------------- .text._Z28findPrimesWithEvenDigitCountPiiS_ --------------------------
	.section	.text._Z28findPrimesWithEvenDigitCountPiiS_,"ax",@progbits
	.align	128
        .global         _Z28findPrimesWithEvenDigitCountPiiS_
        .type           _Z28findPrimesWithEvenDigitCountPiiS_,@function
        .size           _Z28findPrimesWithEvenDigitCountPiiS_,(.L_x_130 - _Z28findPrimesWithEvenDigitCountPiiS_)
        .other          _Z28findPrimesWithEvenDigitCountPiiS_,@"STO_CUDA_ENTRY STV_DEFAULT"
_Z28findPrimesWithEvenDigitCountPiiS_:
.text._Z28findPrimesWithEvenDigitCountPiiS_:
        /* <DEDUP_REMOVED lines=20> */
.L_x_64:
        /* <DEDUP_REMOVED lines=43> */
.L_x_63:
[----:B------:R-:W-:Y:S05]  /*03f0*/  BSYNC.RECONVERGENT B0 ;  /* 0x0000000000007941 */ /* 0x000fea0003800200 */
.L_x_62:
[----:B------:R-:W-:Y:S01]  /*0400*/  ISETP.GE.AND P0, PT, R0, 0x1, PT ;  /* 0x000000010000780c */ /* 0x000fe20003f06270 */
[----:B------:R-:W0:Y:S01]  /*0410*/  LDCU.64 UR4, c[0x0][0x358] ;  /* 0x00006b00ff0477ac */ /* 0x000e220008000a00 */
[----:B------:R-:W-:Y:S11]  /*0420*/  BSSY.RECONVERGENT B0, `(.L_x_65) ;  /* 0x000000f000007945 */ /* 0x000ff60003800200 */
[----:B------:R-:W-:Y:S05]  /*0430*/  @!P0 BRA `(.L_x_66) ;  /* 0x0000000000348947 */ /* 0x000fea0003800000 */
[----:B------:R-:W-:Y:S01]  /*0440*/  BSSY.RECONVERGENT B1, `(.L_x_67) ;  /* 0x0000009000017945 */ /* 0x000fe20003800200 */
[----:B------:R-:W-:Y:S01]  /*0450*/  IMAD.MOV.U32 R2, RZ, RZ, RZ ;  /* 0x000000ffff027224 */ /* 0x000fe200078e00ff */
[----:B------:R-:W-:-:S07]  /*0460*/  MOV R3, R0 ;  /* 0x0000000000037202 */ /* 0x000fce0000000f00 */
.L_x_68:
[C---:B------:R-:W-:Y:S01]  /*0470*/  ISETP.GT.U32.AND P0, PT, R3.reuse, 0x9, PT ;  /* 0x000000090300780c */ /* 0x040fe20003f04070 */
[----:B------:R-:W-:-:S05]  /*0480*/  IMAD.HI.U32 R4, R3, -0x33333333, RZ ;  /* 0xcccccccd03047827 */ /* 0x000fca00078e00ff */
[----:B------:R-:W-:Y:S01]  /*0490*/  SHF.R.U32.HI R3, RZ, 0x3, R4 ;  /* 0x00000003ff037819 */ /* 0x000fe20000011604 */
[----:B------:R-:W-:Y:S02]  /*04a0*/  IMAD.MOV.U32 R4, RZ, RZ, R2 ;  /* 0x000000ffff047224 */ /* 0x000fe400078e0002 */
[----:B------:R-:W-:-:S04]  /*04b0*/  VIADD R2, R2, 0x1 ;  /* 0x0000000102027836 */ /* 0x000fc80000000000 */
[----:B------:R-:W-:Y:S05]  /*04c0*/  @P0 BRA `(.L_x_68) ;  /* 0xfffffffc00e80947 */ /* 0x000fea000383ffff */
[----:B0-----:R-:W-:Y:S05]  /*04d0*/  BSYNC.RECONVERGENT B1 ;  /* 0x0000000000017941 */ /* 0x001fea0003800200 */
.L_x_67:
[----:B------:R-:W-:-:S04]  /*04e0*/  LOP3.LUT R2, R4, 0x1, RZ, 0xc0, !PT ;  /* 0x0000000104027812 */ /* 0x000fc800078ec0ff */
[----:B------:R-:W-:-:S13]  /*04f0*/  ISETP.NE.U32.AND P0, PT, R2, 0x1, PT ;  /* 0x000000010200780c */ /* 0x000fda0003f05070 */
[----:B------:R-:W-:Y:S05]  /*0500*/  @P0 EXIT ;  /* 0x000000000000094d */ /* 0x000fea0003800000 */
.L_x_66:
[----:B0-----:R-:W-:Y:S05]  /*0510*/  BSYNC.RECONVERGENT B0 ;  /* 0x0000000000007941 */ /* 0x001fea0003800200 */
.L_x_65:
        /* <DEDUP_REMOVED lines=18> */
.L_x_69:
        /* <DEDUP_REMOVED lines=12> */
.L_x_130:


//--------------------- .text._Z21findPrimesWithNoDigitPiiiS_ --------------------------
	.section	.text._Z21findPrimesWithNoDigitPiiiS_,"ax",@progbits
	.align	128
        .global         _Z21findPrimesWithNoDigitPiiiS_
        .type           _Z21findPrimesWithNoDigitPiiiS_,@function
        .size           _Z21findPrimesWithNoDigitPiiiS_,(.L_x_131 - _Z21findPrimesWithNoDigitPiiiS_)
        .other          _Z21findPrimesWithNoDigitPiiiS_,@"STO_CUDA_ENTRY STV_DEFAULT"
_Z21findPrimesWithNoDigitPiiiS_:
.text._Z21findPrimesWithNoDigitPiiiS_:
        /* <DEDUP_REMOVED lines=20> */
.L_x_72:
        /* <DEDUP_REMOVED lines=43> */
.L_x_71:
[----:B------:R-:W-:Y:S05]  /*03f0*/  BSYNC.RECONVERGENT B0 ;  /* 0x0000000000007941 */ /* 0x000fea0003800200 */
.L_x_70:
[----:B------:R-:W-:Y:S01]  /*0400*/  ISETP.GE.AND P0, PT, R0, 0x1, PT ;  /* 0x000000010000780c */ /* 0x000fe20003f06270 */
[----:B------:R-:W0:Y:S01]  /*0410*/  LDCU.64 UR4, c[0x0][0x358] ;  /* 0x00006b00ff0477ac */ /* 0x000e220008000a00 */
[----:B------:R-:W-:Y:S11]  /*0420*/  BSSY.RECONVERGENT B0, `(.L_x_73) ;  /* 0x000000c000007945 */ /* 0x000ff60003800200 */
[----:B------:R-:W-:Y:S05]  /*0430*/  @!P0 BRA `(.L_x_74) ;  /* 0x0000000000288947 */ /* 0x000fea0003800000 */
[----:B------:R-:W1:Y:S01]  /*0440*/  LDC R4, c[0x0][0x38c] ;  /* 0x0000e300ff047b82 */ /* 0x000e620000000800 */
[----:B------:R-:W-:-:S07]  /*0450*/  MOV R2, R0 ;  /* 0x0000000000027202 */ /* 0x000fce0000000f00 */
.L_x_75:
[----:B------:R-:W-:-:S05]  /*0460*/  IMAD.HI.U32 R3, R2, -0x33333333, RZ ;  /* 0xcccccccd02037827 */ /* 0x000fca00078e00ff */
[----:B------:R-:W-:-:S05]  /*0470*/  SHF.R.U32.HI R5, RZ, 0x3, R3 ;  /* 0x00000003ff057819 */ /* 0x000fca0000011603 */
[----:B------:R-:W-:-:S05]  /*0480*/  IMAD R3, R5, -0xa, R2 ;  /* 0xfffffff605037824 */ /* 0x000fca00078e0202 */
[----:B-1----:R-:W-:-:S13]  /*0490*/  ISETP.NE.AND P0, PT, R3, R4, PT ;  /* 0x000000040300720c */ /* 0x002fda0003f05270 */
[----:B0-----:R-:W-:Y:S05]  /*04a0*/  @!P0 EXIT ;  /* 0x000000000000894d */ /* 0x001fea0003800000 */
[----:B------:R-:W-:Y:S01]  /*04b0*/  ISETP.GT.U32.AND P0, PT, R2, 0x9, PT ;  /* 0x000000090200780c */ /* 0x000fe20003f04070 */
[----:B------:R-:W-:-:S12]  /*04c0*/  IMAD.MOV.U32 R2, RZ, RZ, R5 ;  /* 0x000000ffff027224 */ /* 0x000fd800078e0005 */
[----:B------:R-:W-:Y:S05]  /*04d0*/  @P0 BRA `(.L_x_75) ;  /* 0xfffffffc00e00947 */ /* 0x000fea000383ffff */
.L_x_74:
[----:B0-----:R-:W-:Y:S05]  /*04e0*/  BSYNC.RECONVERGENT B0 ;  /* 0x0000000000007941 */ /* 0x001fea0003800200 */
.L_x_73:
[----:B------:R-:W0:Y:S01]  /*04f0*/  S2R R5, SR_LANEID ;  /* 0x0000000000057919 */ /* 0x000e220000000000 */
[----:B------:R-:W-:Y:S01]  /*0500*/  VOTEU.ANY UR6, UPT, PT ;  /* 0x0000000000067886 */ /* 0x000fe200038e0100 */
[----:B------:R-:W1:Y:S01]  /*0510*/  LDC.64 R2, c[0x0][0x390] ;  /* 0x0000e400ff027b82 */ /* 0x000e620000000a00 */
[----:B------:R-:W-:Y:S08]  /*0520*/  FLO.U32 R6, UR6 ;  /* 0x0000000600067d00 */ /* 0x000ff000080e0000 */
        /* <DEDUP_REMOVED lines=10> */
[----:B0-----:R-:W-:-:S05]  /*05d0*/  IADD3 R7, PT, PT, R7, -R8, RZ ;  /* 0x8000000807077210 */ /* 0x001fca0007ffe0ff */
[----:B--2---:R-:W-:-:S05]  /*05e0*/  IMAD.WIDE R4, R7, 0x4, R4 ;  /* 0x0000000407047825 */ /* 0x004fca00078e0204 */
[----:B------:R-:W-:Y:S01]  /*05f0*/  STG.E desc[UR4][R4.64], R0 ;  /* 0x0000000004007986 */ /* 0x000fe2000c101904 */
[----:B------:R-:W-:Y:S05]  /*0600*/  EXIT ;  /* 0x000000000000794d */ /* 0x000fea0003800000 */
.L_x_76:
        /* <DEDUP_REMOVED lines=15> */
.L_x_131:


//--------------------- .text._Z19findPrimesWithDigitPiiiS_ --------------------------
	.section	.text._Z19findPrimesWithDigitPiiiS_,"ax",@progbits
	.align	128
        .global         _Z19findPrimesWithDigitPiiiS_
        .type           _Z19findPrimesWithDigitPiiiS_,@function
        .size           _Z19findPrimesWithDigitPiiiS_,(.L_x_132 - _Z19findPrimesWithDigitPiiiS_)
        .other          _Z19findPrimesWithDigitPiiiS_,@"STO_CUDA_ENTRY STV_DEFAULT"
_Z19findPrimesWithDigitPiiiS_:
.text._Z19findPrimesWithDigitPiiiS_:
        /* <DEDUP_REMOVED lines=20> */
.L_x_79:
        /* <DEDUP_REMOVED lines=43> */
.L_x_78:
[----:B------:R-:W-:Y:S05]  /*03f0*/  BSYNC.RECONVERGENT B0 ;  /* 0x0000000000007941 */ /* 0x000fea0003800200 */
.L_x_77:
[----:B------:R-:W0:Y:S01]  /*0400*/  LDCU UR4, c[0x0][0x38c] ;  /* 0x00007180ff0477ac */ /* 0x000e220008000800 */
[----:B------:R-:W-:Y:S01]  /*0410*/  IMAD.HI.U32 R2, R0, -0x33333333, RZ ;  /* 0xcccccccd00027827 */ /* 0x000fe200078e00ff */
[----:B------:R-:W-:Y:S04]  /*0420*/  BSSY.RECONVERGENT B0, `(.L_x_80) ;  /* 0x0000010000007945 */ /* 0x000fe80003800200 */
[----:B------:R-:W-:Y:S02]  /*0430*/  SHF.R.U32.HI R3, RZ, 0x3, R2 ;  /* 0x00000003ff037819 */ /* 0x000fe40000011602 */
[----:B------:R-:W-:-:S03]  /*0440*/  MOV R2, R0 ;  /* 0x0000000000027202 */ /* 0x000fc60000000f00 */
[----:B------:R-:W-:-:S05]  /*0450*/  IMAD R3, R3, -0xa, R0 ;  /* 0xfffffff603037824 */ /* 0x000fca00078e0200 */
[----:B0-----:R-:W-:-:S04]  /*0460*/  ISETP.NE.AND P0, PT, R3, UR4, PT ;  /* 0x0000000403007c0c */ /* 0x001fc8000bf05270 */
[----:B------:R-:W-:-:S13]  /*0470*/  ISETP.LT.OR P0, PT, R0, 0x1, !P0 ;  /* 0x000000010000780c */ /* 0x000fda0004701670 */
[----:B------:R-:W-:Y:S05]  /*0480*/  @P0 BRA `(.L_x_81) ;  /* 0x0000000000240947 */ /* 0x000fea0003800000 */
[----:B------:R-:W-:-:S07]  /*0490*/  IMAD.MOV.U32 R3, RZ, RZ, R0 ;  /* 0x000000ffff037224 */ /* 0x000fce00078e0000 */
.L_x_82:
[C---:B------:R-:W-:Y:S01]  /*04a0*/  IMAD.HI.U32 R2, R3.reuse, -0x33333333, RZ ;  /* 0xcccccccd03027827 */ /* 0x040fe200078e00ff */
[----:B------:R-:W-:-:S04]  /*04b0*/  ISETP.GT.U32.AND P1, PT, R3, 0x9, PT ;  /* 0x000000090300780c */ /* 0x000fc80003f24070 */
[----:B------:R-:W-:-:S05]  /*04c0*/  SHF.R.U32.HI R2, RZ, 0x3, R2 ;  /* 0x00000003ff027819 */ /* 0x000fca0000011602 */
[----:B------:R-:W-:-:S04]  /*04d0*/  IMAD.HI.U32 R5, R2, 0x1999999a, RZ ;  /* 0x1999999a02057827 */ /* 0x000fc800078e00ff */
[--C-:B------:R-:W-:Y:S02]  /*04e0*/  IMAD R5, R5, -0xa, R2.reuse ;  /* 0xfffffff605057824 */ /* 0x100fe400078e0202 */
[----:B------:R-:W-:-:S03]  /*04f0*/  IMAD.MOV.U32 R3, RZ, RZ, R2 ;  /* 0x000000ffff037224 */ /* 0x000fc600078e0002 */
[----:B------:R-:W-:-:S13]  /*0500*/  ISETP.NE.AND P0, PT, R5, UR4, PT ;  /* 0x0000000405007c0c */ /* 0x000fda000bf05270 */
[----:B------:R-:W-:Y:S05]  /*0510*/  @P0 BRA P1, `(.L_x_82) ;  /* 0xfffffffc00e00947 */ /* 0x000fea000083ffff */
.L_x_81:
[----:B------:R-:W-:Y:S05]  /*0520*/  BSYNC.RECONVERGENT B0 ;  /* 0x0000000000007941 */ /* 0x000fea0003800200 */
.L_x_80:
[----:B------:R-:W-:-:S13]  /*0530*/  ISETP.GE.AND P0, PT, R2, 0x1, PT ;  /* 0x000000010200780c */ /* 0x000fda0003f06270 */
        /* <DEDUP_REMOVED lines=20> */
.L_x_83:
        /* <DEDUP_REMOVED lines=16> */
.L_x_132:


//--------------------- .text._Z24findPrimesWithDigitCountPiiiS_ --------------------------
	.section	.text._Z24findPrimesWithDigitCountPiiiS_,"ax",@progbits
	.align	128
        .global         _Z24findPrimesWithDigitCountPiiiS_
        .type           _Z24findPrimesWithDigitCountPiiiS_,@function
        .size           _Z24findPrimesWithDigitCountPiiiS_,(.L_x_133 - _Z24findPrimesWithDigitCountPiiiS_)
        .other          _Z24findPrimesWithDigitCountPiiiS_,@"STO_CUDA_ENTRY STV_DEFAULT"
_Z24findPrimesWithDigitCountPiiiS_:
.text._Z24findPrimesWithDigitCountPiiiS_:
        /* <DEDUP_REMOVED lines=20> */
.L_x_86:
        /* <DEDUP_REMOVED lines=43> */
.L_x_85:
[----:B------:R-:W-:Y:S05]  /*03f0*/  BSYNC.RECONVERGENT B0 ;  /* 0x0000000000007941 */ /* 0x000fea0003800200 */
.L_x_84:
[----:B------:R-:W-:Y:S01]  /*0400*/  ISETP.GE.AND P0, PT, R0, 0x1, PT ;  /* 0x000000010000780c */ /* 0x000fe20003f06270 */
[----:B------:R-:W-:Y:S01]  /*0410*/  BSSY.RECONVERGENT B0, `(.L_x_87) ;  /* 0x000000a000007945 */ /* 0x000fe20003800200 */
[----:B------:R-:W-:-:S11]  /*0420*/  IMAD.MOV.U32 R4, RZ, RZ, RZ ;  /* 0x000000ffff047224 */ /* 0x000fd600078e00ff */
[----:B------:R-:W-:Y:S05]  /*0430*/  @!P0 BRA `(.L_x_88) ;  /* 0x00000000001c8947 */ /* 0x000fea0003800000 */
[----:B------:R-:W-:Y:S01]  /*0440*/  MOV R4, RZ ;  /* 0x000000ff00047202 */ /* 0x000fe20000000f00 */
[----:B------:R-:W-:-:S07]  /*0450*/  IMAD.MOV.U32 R2, RZ, RZ, R0 ;  /* 0x000000ffff027224 */ /* 0x000fce00078e0000 */
.L_x_89:
[C---:B------:R-:W-:Y:S01]  /*0460*/  ISETP.GT.U32.AND P0, PT, R2.reuse, 0x9, PT ;  /* 0x000000090200780c */ /* 0x040fe20003f04070 */
[----:B------:R-:W-:-:S04]  /*0470*/  IMAD.HI.U32 R3, R2, -0x33333333, RZ ;  /* 0xcccccccd02037827 */ /* 0x000fc800078e00ff */
[----:B------:R-:W-:Y:S01]  /*0480*/  VIADD R4, R4, 0x1 ;  /* 0x0000000104047836 */ /* 0x000fe20000000000 */
[----:B------:R-:W-:-:S07]  /*0490*/  SHF.R.U32.HI R2, RZ, 0x3, R3 ;  /* 0x00000003ff027819 */ /* 0x000fce0000011603 */
[----:B------:R-:W-:Y:S05]  /*04a0*/  @P0 BRA `(.L_x_89) ;  /* 0xfffffffc00ec0947 */ /* 0x000fea000383ffff */
.L_x_88:
[----:B------:R-:W-:Y:S05]  /*04b0*/  BSYNC.RECONVERGENT B0 ;  /* 0x0000000000007941 */ /* 0x000fea0003800200 */
.L_x_87:
[----:B------:R-:W0:Y:S02]  /*04c0*/  LDCU UR4, c[0x0][0x38c] ;  /* 0x00007180ff0477ac */ /* 0x000e240008000800 */
[----:B0-----:R-:W-:-:S13]  /*04d0*/  ISETP.NE.AND P0, PT, R4, UR4, PT ;  /* 0x0000000404007c0c */ /* 0x001fda000bf05270 */
        /* <DEDUP_REMOVED lines=20> */
.L_x_90:
        /* <DEDUP_REMOVED lines=14> */
.L_x_133:


//--------------------- .text._Z27findPrimesWithProductDigitsPiiiS_ --------------------------
	.section	.text._Z27findPrimesWithProductDigitsPiiiS_,"ax",@progbits
	.align	128
        .global         _Z27findPrimesWithProductDigitsPiiiS_
        .type           _Z27findPrimesWithProductDigitsPiiiS_,@function
        .size           _Z27findPrimesWithProductDigitsPiiiS_,(.L_x_134 - _Z27findPrimesWithProductDigitsPiiiS_)
        .other          _Z27findPrimesWithProductDigitsPiiiS_,@"STO_CUDA_ENTRY STV_DEFAULT"
_Z27findPrimesWithProductDigitsPiiiS_:
.text._Z27findPrimesWithProductDigitsPiiiS_:
        /* <DEDUP_REMOVED lines=20> */
.L_x_93:
        /* <DEDUP_REMOVED lines=43> */
.L_x_92:
[----:B------:R-:W-:Y:S05]  /*03f0*/  BSYNC.RECONVERGENT B0 ;  /* 0x0000000000007941 */ /* 0x000fea0003800200 */
.L_x_91:
[----:B------:R-:W-:Y:S01]  /*0400*/  ISETP.GE.AND P0, PT, R0, 0x1, PT ;  /* 0x000000010000780c */ /* 0x000fe20003f06270 */
[----:B------:R-:W-:Y:S01]  /*0410*/  BSSY.RECONVERGENT B0, `(.L_x_94) ;  /* 0x000000c000007945 */ /* 0x000fe20003800200 */
[----:B------:R-:W-:-:S11]  /*0420*/  MOV R2, 0x1 ;  /* 0x0000000100027802 */ /* 0x000fd60000000f00 */
[----:B------:R-:W-:Y:S05]  /*0430*/  @!P0 BRA `(.L_x_95) ;  /* 0x0000000000248947 */ /* 0x000fea0003800000 */
[----:B------:R-:W-:Y:S02]  /*0440*/  IMAD.MOV.U32 R2, RZ, RZ, 0x1 ;  /* 0x00000001ff027424 */ /* 0x000fe400078e00ff */
[----:B------:R-:W-:-:S07]  /*0450*/  IMAD.MOV.U32 R3, RZ, RZ, R0 ;  /* 0x000000ffff037224 */ /* 0x000fce00078e0000 */
.L_x_96:
[C---:B------:R-:W-:Y:S01]  /*0460*/  IMAD.HI.U32 R4, R3.reuse, -0x33333333, RZ ;  /* 0xcccccccd03047827 */ /* 0x040fe200078e00ff */
[----:B------:R-:W-:-:S04]  /*0470*/  ISETP.GT.U32.AND P0, PT, R3, 0x9, PT ;  /* 0x000000090300780c */ /* 0x000fc80003f04070 */
[----:B------:R-:W-:-:S05]  /*0480*/  SHF.R.U32.HI R4, RZ, 0x3, R4 ;  /* 0x00000003ff047819 */ /* 0x000fca0000011604 */
[----:B------:R-:W-:-:S04]  /*0490*/  IMAD R3, R4, -0xa, R3 ;  /* 0xfffffff604037824 */ /* 0x000fc800078e0203 */
[----:B------:R-:W-:Y:S01]  /*04a0*/  IMAD R2, R3, R2, RZ ;  /* 0x0000000203027224 */ /* 0x000fe200078e02ff */
[----:B------:R-:W-:Y:S01]  /*04b0*/  MOV R3, R4 ;  /* 0x0000000400037202 */ /* 0x000fe20000000f00 */
[----:B------:R-:W-:Y:S06]  /*04c0*/  @P0 BRA `(.L_x_96) ;  /* 0xfffffffc00e40947 */ /* 0x000fec000383ffff */
.L_x_95:
[----:B------:R-:W-:Y:S05]  /*04d0*/  BSYNC.RECONVERGENT B0 ;  /* 0x0000000000007941 */ /* 0x000fea0003800200 */
.L_x_94:
        /* <DEDUP_REMOVED lines=22> */
.L_x_97:
        /* <DEDUP_REMOVED lines=12> */
.L_x_134:


//--------------------- .text._Z23findPrimesWithSumDigitsPiiiS_ --------------------------
	.section	.text._Z23findPrimesWithSumDigitsPiiiS_,"ax",@progbits
	.align	128
        .global         _Z23findPrimesWithSumDigitsPiiiS_
        .type           _Z23findPrimesWithSumDigitsPiiiS_,@function
        .size           _Z23findPrimesWithSumDigitsPiiiS_,(.L_x_135 - _Z23findPrimesWithSumDigitsPiiiS_)
        .other          _Z23findPrimesWithSumDigitsPiiiS_,@"STO_CUDA_ENTRY STV_DEFAULT"
_Z23findPrimesWithSumDigitsPiiiS_:
.text._Z23findPrimesWithSumDigitsPiiiS_:
        /* <DEDUP_REMOVED lines=20> */
.L_x_100:
        /* <DEDUP_REMOVED lines=43> */
.L_x_99:
[----:B------:R-:W-:Y:S05]  /*03f0*/  BSYNC.RECONVERGENT B0 ;  /* 0x0000000000007941 */ /* 0x000fea0003800200 */
.L_x_98:
[----:B------:R-:W-:Y:S01]  /*0400*/  ISETP.GE.AND P0, PT, R0, 0x1, PT ;  /* 0x000000010000780c */ /* 0x000fe20003f06270 */
[----:B------:R-:W-:Y:S01]  /*0410*/  BSSY.RECONVERGENT B0, `(.L_x_101) ;  /* 0x000000c000007945 */ /* 0x000fe20003800200 */
[----:B------:R-:W-:-:S11]  /*0420*/  MOV R2, RZ ;  /* 0x000000ff00027202 */ /* 0x000fd60000000f00 */
[----:B------:R-:W-:Y:S05]  /*0430*/  @!P0 BRA `(.L_x_102) ;  /* 0x0000000000248947 */ /* 0x000fea0003800000 */
[----:B------:R-:W-:Y:S02]  /*0440*/  IMAD.MOV.U32 R2, RZ, RZ, RZ ;  /* 0x000000ffff027224 */ /* 0x000fe400078e00ff */
[----:B------:R-:W-:-:S07]  /*0450*/  IMAD.MOV.U32 R3, RZ, RZ, R0 ;  /* 0x000000ffff037224 */ /* 0x000fce00078e0000 */
.L_x_103:
[C---:B------:R-:W-:Y:S01]  /*0460*/  IMAD.HI.U32 R4, R3.reuse, -0x33333333, RZ ;  /* 0xcccccccd03047827 */ /* 0x040fe200078e00ff */
[----:B------:R-:W-:-:S04]  /*0470*/  ISETP.GT.U32.AND P0, PT, R3, 0x9, PT ;  /* 0x000000090300780c */ /* 0x000fc80003f04070 */
[----:B------:R-:W-:-:S05]  /*0480*/  SHF.R.U32.HI R4, RZ, 0x3, R4 ;  /* 0x00000003ff047819 */ /* 0x000fca0000011604 */
[----:B------:R-:W-:-:S05]  /*0490*/  IMAD R3, R4, -0xa, R3 ;  /* 0xfffffff604037824 */ /* 0x000fca00078e0203 */
[----:B------:R-:W-:Y:S01]  /*04a0*/  IADD3 R2, PT, PT, R3, R2, RZ ;  /* 0x0000000203027210 */ /* 0x000fe20007ffe0ff */
[----:B------:R-:W-:Y:S01]  /*04b0*/  IMAD.MOV.U32 R3, RZ, RZ, R4 ;  /* 0x000000ffff037224 */ /* 0x000fe200078e0004 */
[----:B------:R-:W-:Y:S06]  /*04c0*/  @P0 BRA `(.L_x_103) ;  /* 0xfffffffc00e40947 */ /* 0x000fec000383ffff */
.L_x_102:
[----:B------:R-:W-:Y:S05]  /*04d0*/  BSYNC.RECONVERGENT B0 ;  /* 0x0000000000007941 */ /* 0x000fea0003800200 */
.L_x_101:
        /* <DEDUP_REMOVED lines=22> */
.L_x_104:
        /* <DEDUP_REMOVED lines=12> */
.L_x_135:


//--------------------- .text._Z24findPrimesNotDivisibleByPiiiS_ --------------------------
	.section	.text._Z24findPrimesNotDivisibleByPiiiS_,"ax",@progbits
	.align	128
        .global         _Z24findPrimesNotDivisibleByPiiiS_
        .type           _Z24findPrimesNotDivisibleByPiiiS_,@function
        .size           _Z24findPrimesNotDivisibleByPiiiS_,(.L_x_136 - _Z24findPrimesNotDivisibleByPiiiS_)
        .other          _Z24findPrimesNotDivisibleByPiiiS_,@"STO_CUDA_ENTRY STV_DEFAULT"
_Z24findPrimesNotDivisibleByPiiiS_:
.text._Z24findPrimesNotDivisibleByPiiiS_:
        /* <DEDUP_REMOVED lines=20> */
.L_x_107:
        /* <DEDUP_REMOVED lines=43> */
.L_x_106:
[----:B------:R-:W-:Y:S05]  /*03f0*/  BSYNC.RECONVERGENT B0 ;  /* 0x0000000000007941 */ /* 0x000fea0003800200 */
.L_x_105:
[----:B------:R-:W0:Y:S01]  /*0400*/  LDC R8, c[0x0][0x38c] ;  /* 0x0000e300ff087b82 */ /* 0x000e220000000800 */
[----:B------:R-:W-:Y:S02]  /*0410*/  IABS R7, R0 ;  /* 0x0000000000077213 */ /* 0x000fe40000000000 */
[----:B------:R-:W-:Y:S02]  /*0420*/  ISETP.GE.AND P2, PT, R0, RZ, PT ;  /* 0x000000ff0000720c */ /* 0x000fe40003f46270 */
[----:B0-----:R-:W-:-:S04]  /*0430*/  IABS R6, R8 ;  /* 0x0000000800067213 */ /* 0x001fc80000000000 */
[----:B------:R-:W0:Y:S08]  /*0440*/  I2F.RP R4, R6 ;  /* 0x0000000600047306 */ /* 0x000e300000209400 */
[----:B0-----:R-:W0:Y:S02]  /*0450*/  MUFU.RCP R4, R4 ;  /* 0x0000000400047308 */ /* 0x001e240000001000 */
[----:B0-----:R-:W-:-:S06]  /*0460*/  IADD3 R2, PT, PT, R4, 0xffffffe, RZ ;  /* 0x0ffffffe04027810 */ /* 0x001fcc0007ffe0ff */
[----:B------:R0:W1:Y:S02]  /*0470*/  F2I.FTZ.U32.TRUNC.NTZ R3, R2 ;  /* 0x0000000200037305 */ /* 0x000064000021f000 */
[----:B0-----:R-:W-:Y:S02]  /*0480*/  IMAD.MOV.U32 R2, RZ, RZ, RZ ;  /* 0x000000ffff027224 */ /* 0x001fe400078e00ff */
[----:B-1----:R-:W-:-:S04]  /*0490*/  IMAD.MOV R5, RZ, RZ, -R3 ;  /* 0x000000ffff057224 */ /* 0x002fc800078e0a03 */
        /* <DEDUP_REMOVED lines=8> */
[----:B------:R-:W-:-:S04]  /*0520*/  ISETP.NE.AND P0, PT, R8, RZ, PT ;  /* 0x000000ff0800720c */ /* 0x000fc80003f05270 */
[----:B------:R-:W-:-:S13]  /*0530*/  ISETP.GT.U32.AND P1, PT, R6, R3, PT ;  /* 0x000000030600720c */ /* 0x000fda0003f24070 */
[----:B------:R-:W-:-:S05]  /*0540*/  @!P1 IADD3 R3, PT, PT, R3, -R6, RZ ;  /* 0x8000000603039210 */ /* 0x000fca0007ffe0ff */
[----:B------:R-:W-:Y:S01]  /*0550*/  @!P2 IMAD.MOV R3, RZ, RZ, -R3 ;  /* 0x000000ffff03a224 */ /* 0x000fe200078e0a03 */
[----:B------:R-:W-:-:S04]  /*0560*/  @!P0 LOP3.LUT R3, RZ, R8, RZ, 0x33, !PT ;  /* 0x00000008ff038212 */ /* 0x000fc800078e33ff */
[----:B------:R-:W-:-:S13]  /*0570*/  ISETP.NE.AND P0, PT, R3, RZ, PT ;  /* 0x000000ff0300720c */ /* 0x000fda0003f05270 */
        /* <DEDUP_REMOVED lines=20> */
.L_x_108:
        /* <DEDUP_REMOVED lines=12> */
.L_x_136:


//--------------------- .text._Z21findPrimesDivisibleByPiiiS_ --------------------------
	.section	.text._Z21findPrimesDivisibleByPiiiS_,"ax",@progbits
	.align	128
        .global         _Z21findPrimesDivisibleByPiiiS_
        .type           _Z21findPrimesDivisibleByPiiiS_,@function
        .size           _Z21findPrimesDivisibleByPiiiS_,(.L_x_137 - _Z21findPrimesDivisibleByPiiiS_)
        .other          _Z21findPrimesDivisibleByPiiiS_,@"STO_CUDA_ENTRY STV_DEFAULT"
_Z21findPrimesDivisibleByPiiiS_:
.text._Z21findPrimesDivisibleByPiiiS_:
        /* <DEDUP_REMOVED lines=20> */
.L_x_111:
        /* <DEDUP_REMOVED lines=43> */
.L_x_110:
[----:B------:R-:W-:Y:S05]  /*03f0*/  BSYNC.RECONVERGENT B0 ;  /* 0x0000000000007941 */ /* 0x000fea0003800200 */
.L_x_109:
        /* <DEDUP_REMOVED lines=44> */
.L_x_112:
        /* <DEDUP_REMOVED lines=12> */
.L_x_137:


//--------------------- .text._Z15findPrimesRangePiiiS_ --------------------------
	.section	.text._Z15findPrimesRangePiiiS_,"ax",@progbits
	.align	128
        .global         _Z15findPrimesRangePiiiS_
        .type           _Z15findPrimesRangePiiiS_,@function
        .size           _Z15findPrimesRangePiiiS_,(.L_x_138 - _Z15findPrimesRangePiiiS_)
        .other          _Z15findPrimesRangePiiiS_,@"STO_CUDA_ENTRY STV_DEFAULT"
_Z15findPrimesRangePiiiS_:
.text._Z15findPrimesRangePiiiS_:
[----:B------:R-:W-:Y:S01]  /*0000*/  LDC R1, c[0x0][0x37c] ;  /* 0x0000df00ff017b82 */ /* 0x000fe20000000800 */
[----:B------:R-:W0:Y:S07]  /*0010*/  S2R R3, SR_TID.X ;  /* 0x0000000000037919 */ /* 0x000e2e0000002100 */
[----:B------:R-:W0:Y:S01]  /*0020*/  S2UR UR6, SR_CTAID.X ;  /* 0x00000000000679c3 */ /* 0x000e220000002500 */
[----:B------:R-:W1:Y:S07]  /*0030*/  LDCU.64 UR4, c[0x0][0x388] ;  /* 0x00007100ff0477ac */ /* 0x000e6e0008000a00 */
[----:B------:R-:W0:Y:S01]  /*0040*/  LDC R0, c[0x0][0x360] ;  /* 0x0000d800ff007b82 */ /* 0x000e220000000800 */
[----:B-1----:R-:W-:-:S04]  /*0050*/  UISETP.LT.AND UP0, UPT, UR4, 0x2, UPT ;  /* 0x000000020400788c */ /* 0x002fc8000bf01270 */
[----:B------:R-:W-:Y:S01]  /*0060*/  USEL UR4, UR4, 0x2, !UP0 ;  /* 0x0000000204047887 */ /* 0x000fe2000c000000 */
[----:B0-----:R-:W-:-:S05]  /*0070*/  IMAD R0, R0, UR6, R3 ;  /* 0x0000000600007c24 */ /* 0x001fca000f8e0203 */
[----:B------:R-:W-:-:S04]  /*0080*/  ISETP.GE.AND P0, PT, R0, UR5, PT ;  /* 0x0000000500007c0c */ /* 0x000fc8000bf06270 */
[----:B------:R-:W-:-:S13]  /*0090*/  ISETP.LT.OR P0, PT, R0, UR4, P0 ;  /* 0x0000000400007c0c */ /* 0x000fda0008701670 */
[----:B------:R-:W-:Y:S05]  /*00a0*/  @P0 EXIT ;  /* 0x000000000000094d */ /* 0x000fea0003800000 */
[----:B------:R-:W-:Y:S01]  /*00b0*/  ISETP.GE.U32.AND P0, PT, R0, 0x4, PT ;  /* 0x000000040000780c */ /* 0x000fe20003f06070 */
[----:B------:R-:W0:Y:S01]  /*00c0*/  LDCU.64 UR4, c[0x0][0x358] ;  /* 0x00006b00ff0477ac */ /* 0x000e220008000a00 */
[----:B------:R-:W-:Y:S11]  /*00d0*/  BSSY.RECONVERGENT B0, `(.L_x_113) ;  /* 0x0000035000007945 */ /* 0x000ff60003800200 */
[----:B------:R-:W-:Y:S05]  /*00e0*/  @!P0 BRA `(.L_x_114) ;  /* 0x0000000000cc8947 */ /* 0x000fea0003800000 */
[C---:B------:R-:W-:Y:S01]  /*00f0*/  IMAD R3, R0.reuse, -0x55555555, RZ ;  /* 0xaaaaaaab00037824 */ /* 0x040fe200078e02ff */
[----:B------:R-:W-:-:S04]  /*0100*/  LOP3.LUT R2, R0, 0x1, RZ, 0xc0, !PT ;  /* 0x0000000100027812 */ /* 0x000fc800078ec0ff */
[----:B------:R-:W-:-:S04]  /*0110*/  ISETP.GE.U32.AND P0, PT, R3, 0x55555556, PT ;  /* 0x555555560300780c */ /* 0x000fc80003f06070 */
[----:B------:R-:W-:-:S13]  /*0120*/  ISETP.NE.U32.OR P0, PT, R2, 0x1, !P0 ;  /* 0x000000010200780c */ /* 0x000fda0004705470 */
[----:B0-----:R-:W-:Y:S05]  /*0130*/  @P0 EXIT ;  /* 0x000000000000094d */ /* 0x001fea0003800000 */
[----:B------:R-:W-:-:S13]  /*0140*/  ISETP.GE.U32.AND P0, PT, R0, 0x19, PT ;  /* 0x000000190000780c */ /* 0x000fda0003f06070 */
[----:B------:R-:W-:Y:S05]  /*0150*/  @!P0 BRA `(.L_x_114) ;  /* 0x0000000000b08947 */ /* 0x000fea0003800000 */
[----:B------:R-:W-:-:S07]  /*0160*/  IMAD.MOV.U32 R5, RZ, RZ, 0x5 ;  /* 0x00000005ff057424 */ /* 0x000fce00078e00ff */
.L_x_115:
[----:B------:R-:W0:Y:S01]  /*0170*/  I2F.U32.RP R4, R5 ;  /* 0x0000000500047306 */ /* 0x000e220000209000 */
[----:B------:R-:W-:-:S07]  /*0180*/  ISETP.NE.U32.AND P1, PT, R5, RZ, PT ;  /* 0x000000ff0500720c */ /* 0x000fce0003f25070 */
[----:B0-----:R-:W0:Y:S02]  /*0190*/  MUFU.RCP R4, R4 ;  /* 0x0000000400047308 */ /* 0x001e240000001000 */
[----:B0-----:R-:W-:-:S06]  /*01a0*/  VIADD R2, R4, 0xffffffe ;  /* 0x0ffffffe04027836 */ /* 0x001fcc0000000000 */
[----:B------:R0:W1:Y:S02]  /*01b0*/  F2I.FTZ.U32.TRUNC.NTZ R3, R2 ;  /* 0x0000000200037305 */ /* 0x000064000021f000 */
[----:B0-----:R-:W-:Y:S01]  /*01c0*/  IMAD.MOV.U32 R2, RZ, RZ, RZ ;  /* 0x000000ffff027224 */ /* 0x001fe200078e00ff */
[----:B-1----:R-:W-:-:S05]  /*01d0*/  IADD3 R6, PT, PT, RZ, -R3, RZ ;  /* 0x80000003ff067210 */ /* 0x002fca0007ffe0ff */
        /* <DEDUP_REMOVED lines=17> */
[----:B0-----:R-:W-:-:S06]  /*02f0*/  IADD3 R2, PT, PT, R4, 0xffffffe, RZ ;  /* 0x0ffffffe04027810 */ /* 0x001fcc0007ffe0ff */
        /* <DEDUP_REMOVED lines=18> */
.L_x_114:
[----:B0-----:R-:W-:Y:S05]  /*0420*/  BSYNC.RECONVERGENT B0 ;  /* 0x0000000000007941 */ /* 0x001fea0003800200 */
.L_x_113:
        /* <DEDUP_REMOVED lines=18> */
.L_x_116:
        /* <DEDUP_REMOVED lines=11> */
.L_x_138:


//--------------------- .text._Z10findPrimesPiiS_ --------------------------
	.section	.text._Z10findPrimesPiiS_,"ax",@progbits
	.align	128
        .global         _Z10findPrimesPiiS_
        .type           _Z10findPrimesPiiS_,@function
        .size           _Z10findPrimesPiiS_,(.L_x_139 - _Z10findPrimesPiiS_)
        .other          _Z10findPrimesPiiS_,@"STO_CUDA_ENTRY STV_DEFAULT"
_Z10findPrimesPiiS_:
.text._Z10findPrimesPiiS_:
        /* <DEDUP_REMOVED lines=21> */
.L_x_119:
        /* <DEDUP_REMOVED lines=43> */
.L_x_118:
[----:B0-----:R-:W-:Y:S05]  /*0400*/  BSYNC.RECONVERGENT B0 ;  /* 0x0000000000007941 */ /* 0x001fea0003800200 */
.L_x_117:
        /* <DEDUP_REMOVED lines=18> */
.L_x_120:
        /* <DEDUP_REMOVED lines=13> */
.L_x_139:


//--------------------- .nv.shared.reserved.0     --------------------------
	.section	.nv.shared.reserved.0,"aw",@nobits
	.weak		__nv_reservedSMEM_offset_0_alias
	.size		__nv_reservedSMEM_offset_0_alias, 0, 64
	.other		__nv_reservedSMEM_offset_0_alias,@"STO_CUDA_RESERVED_SHARED STV_DEFAULT"
__nv_reservedSMEM_offset_0_alias:
	.zero		0
	.zero		64


//--------------------- .nv.constant0._Z30findPrimesWithDigitQuotientOddPiiiiS_ --------------------------
	.section	.nv.constant0._Z30findPrimesWithDigitQuotientOddPiiiiS_,"a",@progbits
	.sectionflags	@""
	.align	4
.nv.constant0._Z30findPrimesWithDigitQuotientOddPiiiiS_:
	.zero		928


//--------------------- .nv.constant0._Z31findPrimesWithDigitQuotientEvenPiiiiS_ --------------------------
	.section	.nv.constant0._Z31findPrimesWithDigitQuotientEvenPiiiiS_,"a",@progbits
	.sectionflags	@""
	.align	4
.nv.constant0._Z31findPrimesWithDigitQuotientEvenPiiiiS_:
	.zero		928


//--------------------- .nv.constant0._Z32findPrimesWithDigitDifferenceOddPiiiiS_ --------------------------
	.section	.nv.constant0._Z32findPrimesWithDigitDifferenceOddPiiiiS_,"a",@progbits
	.sectionflags	@""
	.align	4
.nv.constant0._Z32findPrimesWithDigitDifferenceOddPiiiiS_:
	.zero		928


//--------------------- .nv.constant0._Z33findPrimesWithDigitDifferenceEvenPiiiiS_ --------------------------
	.section	.nv.constant0._Z33findPrimesWithDigitDifferenceEvenPiiiiS_,"a",@progbits
	.sectionflags	@""
	.align	4
.nv.constant0._Z33findPrimesWithDigitDifferenceEvenPiiiiS_:
	.zero		928


//--------------------- .nv.constant0._Z29findPrimesWithDigitProductOddPiiS_ --------------------------
	.section	.nv.constant0._Z29findPrimesWithDigitProductOddPiiS_,"a",@progbits
	.sectionflags	@""
	.align	4
.nv.constant0._Z29findPrimesWithDigitProductOddPiiS_:
	.zero		920


//--------------------- .nv.constant0._Z30findPrimesWithDigitProductEvenPiiS_ --------------------------
	.section	.nv.constant0._Z30findPrimesWithDigitProductEvenPiiS_,"a",@progbits
	.sectionflags	@""
	.align	4
.nv.constant0._Z30findPrimesWithDigitProductEvenPiiS_:
	.zero		920


//--------------------- .nv.constant0._Z25findPrimesWithDigitSumOddPiiS_ --------------------------
	.section	.nv.constant0._Z25findPrimesWithDigitSumOddPiiS_,"a",@progbits
	.sectionflags	@""
	.align	4
.nv.constant0._Z25findPrimesWithDigitSumOddPiiS_:
	.zero		920


//--------------------- .nv.constant0._Z26findPrimesWithDigitSumEvenPiiS_ --------------------------
	.section	.nv.constant0._Z26findPrimesWithDigitSumEvenPiiS_,"a",@progbits
	.sectionflags	@""
	.align	4
.nv.constant0._Z26findPrimesWithDigitSumEvenPiiS_:
	.zero		920


//--------------------- .nv.constant0._Z27findPrimesWithOddDigitCountPiiS_ --------------------------
	.section	.nv.constant0._Z27findPrimesWithOddDigitCountPiiS_,"a",@progbits
	.sectionflags	@""
	.align	4
.nv.constant0._Z27findPrimesWithOddDigitCountPiiS_:
	.zero		920


//--------------------- .nv.constant0._Z28findPrimesWithEvenDigitCountPiiS_ --------------------------
	.section	.nv.constant0._Z28findPrimesWithEvenDigitCountPiiS_,"a",@progbits
	.sectionflags	@""
	.align	4
.nv.constant0._Z28findPrimesWithEvenDigitCountPiiS_:
	.zero		920


//--------------------- .nv.constant0._Z21findPrimesWithNoDigitPiiiS_ --------------------------
	.section	.nv.constant0._Z21findPrimesWithNoDigitPiiiS_,"a",@progbits
	.sectionflags	@""
	.align	4
.nv.constant0._Z21findPrimesWithNoDigitPiiiS_:
	.zero		920


//--------------------- .nv.constant0._Z19findPrimesWithDigitPiiiS_ --------------------------
	.section	.nv.constant0._Z19findPrimesWithDigitPiiiS_,"a",@progbits
	.sectionflags	@""
	.align	4
.nv.constant0._Z19findPrimesWithDigitPiiiS_:
	.zero		920


//--------------------- .nv.constant0._Z24findPrimesWithDigitCountPiiiS_ --------------------------
	.section	.nv.constant0._Z24findPrimesWithDigitCountPiiiS_,"a",@progbits
	.sectionflags	@""
	.align	4
.nv.constant0._Z24findPrimesWithDigitCountPiiiS_:
	.zero		920


//--------------------- .nv.constant0._Z27findPrimesWithProductDigitsPiiiS_ --------------------------
	.section	.nv.constant0._Z27findPrimesWithProductDigitsPiiiS_,"a",@progbits
	.sectionflags	@""
	.align	4
.nv.constant0._Z27findPrimesWithProductDigitsPiiiS_:
	.zero		920


//--------------------- .nv.constant0._Z23findPrimesWithSumDigitsPiiiS_ --------------------------
	.section	.nv.constant0._Z23findPrimesWithSumDigitsPiiiS_,"a",@progbits
	.sectionflags	@""
	.align	4
.nv.constant0._Z23findPrimesWithSumDigitsPiiiS_:
	.zero		920


//--------------------- .nv.constant0._Z24findPrimesNotDivisibleByPiiiS_ --------------------------
	.section	.nv.constant0._Z24findPrimesNotDivisibleByPiiiS_,"a",@progbits
	.sectionflags	@""
	.align	4
.nv.constant0._Z24findPrimesNotDivisibleByPiiiS_:
	.zero		920


//--------------------- .nv.constant0._Z21findPrimesDivisibleByPiiiS_ --------------------------
	.section	.nv.constant0._Z21findPrimesDivisibleByPiiiS_,"a",@progbits
	.sectionflags	@""
	.align	4
.nv.constant0._Z21findPrimesDivisibleByPiiiS_:
	.zero		920


//--------------------- .nv.constant0._Z15findPrimesRangePiiiS_ --------------------------
	.section	.nv.constant0._Z15findPrimesRangePiiiS_,"a",@progbits
	.sectionflags	@""
	.align	4
.nv.constant0._Z15findPrimesRangePiiiS_:
	.zero		920


//--------------------- .nv.constant0._Z10findPrimesPiiS_ --------------------------
	.section	.nv.constant0._Z10findPrimesPiiS_,"a",@progbits
	.sectionflags	@""
	.align	4
.nv.constant0._Z10findPrimesPiiS_:
	.zero		920


//--------------------- SYMBOLS --------------------------

	.type		.nv.reservedSmem.offset0,@object
	.size		.nv.reservedSmem.offset0,0x4
